	.target	sm_90a

	.elftype	@"ET_EXEC"


//--------------------- .note.nv.tkinfo           --------------------------
	.section	.note.nv.tkinfo,"",@"SHT_NOTE"
	.sectionflags	@"SHF_NOTE_NV_TKINFO"
	.tkinfo
        /*0018*/ 	.word	0x00000002
        /*0030*/ 	.string	""
        /*0030*/ 	.string	"ptxas"
        /*0030*/ 	.string	"Cuda compilation tools, release 13.0, V13.0.88"
        /*0030*/ 	.string	"Build cuda_13.0.r13.0/compiler.36424714_0"
        /*0030*/ 	.string	"-arch sm_90a -m 64 "



//--------------------- .note.nv.cuinfo           --------------------------
	.section	.note.nv.cuinfo,"",@"SHT_NOTE"
	.sectionflags	@"SHF_NOTE_NV_CUINFO"
        /*0018*/ 	.short	0x0002
        /*001a*/ 	.short	0x005a
        /*001c*/ 	.short	0x0082
	.zero		2


//--------------------- .nv.info                  --------------------------
	.section	.nv.info,"",@"SHT_CUDA_INFO"
	.align	4


	//----- nvinfo : EIATTR_REGCOUNT
	.align		4
        /*0000*/ 	.byte	0x04, 0x2f
        /*0002*/ 	.short	(.L_12 - .L_11)
	.align		4
.L_11:
        /*0004*/ 	.word	index@(_ZN7cutlass13device_kernelINS_4gemm6kernel13GemmUniversalIN4cute5tupleIJiiiiEEENS1_10collective13CollectiveMmaINS1_37MainloopSm90TmaGmmaWarpSpecializedFP8ILi6ENS5_IJNS4_1CILi1EEESB_SB_EEENS1_35KernelTmaWarpSpecializedCooperativeEEENS5_IJNSA_ILi128EEENSA_ILi64EEESF_EEENS_12float_e4m3_tENS5_IJlSB_lEEESI_SJ_NS4_8TiledMMAINS4_8MMA_AtomIJNS4_4SM904GMMA30MMA_64x64x32_F32E4M3E4M3_SS_TNILNSN_7ScaleInE1ELSP_1EEEEEENS4_6LayoutINS5_IJNSA_ILi2EEESB_SB_EEENS5_IJSB_NSA_ILi0EEESV_EEEEENS5_IJNS4_10UnderscoreESY_SY_EEEEENS4_13SM90_TMA_LOADENS4_14ComposedLayoutINS4_7SwizzleILi3ELi4ELi3EEENS4_18smem_ptr_flag_bitsILi8EEENSS_INS5_IJNSA_ILi8EEESF_EEENS5_IJSF_SB_EEEEEEEvNS4_8identityES11_S1B_vS1C_EENS_8epilogue10collective6detail29Sm90TmaWarpSpecializedAdapterINS1F_15DefaultEpilogueISI_SJ_SJ_NS1E_6thread17LinearCombinationISI_Li1EffLNS1J_9ScaleType4KindE0ELNS_15FloatRoundStyleE2ESI_EENS1_15EpilogueDefaultEEEEEvvEEEEvNT_6ParamsE)
        /*0008*/ 	.word	0x000000a8


	//----- nvinfo : EIATTR_FRAME_SIZE
	.align		4
.L_12:
        /*000c*/ 	.byte	0x04, 0x11
        /*000e*/ 	.short	(.L_14 - .L_13)
	.align		4
.L_13:
        /*0010*/ 	.word	index@(_ZN7cutlass13device_kernelINS_4gemm6kernel13GemmUniversalIN4cute5tupleIJiiiiEEENS1_10collective13CollectiveMmaINS1_37MainloopSm90TmaGmmaWarpSpecializedFP8ILi6ENS5_IJNS4_1CILi1EEESB_SB_EEENS1_35KernelTmaWarpSpecializedCooperativeEEENS5_IJNSA_ILi128EEENSA_ILi64EEESF_EEENS_12float_e4m3_tENS5_IJlSB_lEEESI_SJ_NS4_8TiledMMAINS4_8MMA_AtomIJNS4_4SM904GMMA30MMA_64x64x32_F32E4M3E4M3_SS_TNILNSN_7ScaleInE1ELSP_1EEEEEENS4_6LayoutINS5_IJNSA_ILi2EEESB_SB_EEENS5_IJSB_NSA_ILi0EEESV_EEEEENS5_IJNS4_10UnderscoreESY_SY_EEEEENS4_13SM90_TMA_LOADENS4_14ComposedLayoutINS4_7SwizzleILi3ELi4ELi3EEENS4_18smem_ptr_flag_bitsILi8EEENSS_INS5_IJNSA_ILi8EEESF_EEENS5_IJSF_SB_EEEEEEEvNS4_8identityES11_S1B_vS1C_EENS_8epilogue10collective6detail29Sm90TmaWarpSpecializedAdapterINS1F_15DefaultEpilogueISI_SJ_SJ_NS1E_6thread17LinearCombinationISI_Li1EffLNS1J_9ScaleType4KindE0ELNS_15FloatRoundStyleE2ESI_EENS1_15EpilogueDefaultEEEEEvvEEEEvNT_6ParamsE)
        /*0014*/ 	.word	0x00000000


	//----- nvinfo : EIATTR_MIN_STACK_SIZE
	.align		4
.L_14:
        /*0018*/ 	.byte	0x04, 0x12
        /*001a*/ 	.short	(.L_16 - .L_15)
	.align		4
.L_15:
        /*001c*/ 	.word	index@(_ZN7cutlass13device_kernelINS_4gemm6kernel13GemmUniversalIN4cute5tupleIJiiiiEEENS1_10collective13CollectiveMmaINS1_37MainloopSm90TmaGmmaWarpSpecializedFP8ILi6ENS5_IJNS4_1CILi1EEESB_SB_EEENS1_35KernelTmaWarpSpecializedCooperativeEEENS5_IJNSA_ILi128EEENSA_ILi64EEESF_EEENS_12float_e4m3_tENS5_IJlSB_lEEESI_SJ_NS4_8TiledMMAINS4_8MMA_AtomIJNS4_4SM904GMMA30MMA_64x64x32_F32E4M3E4M3_SS_TNILNSN_7ScaleInE1ELSP_1EEEEEENS4_6LayoutINS5_IJNSA_ILi2EEESB_SB_EEENS5_IJSB_NSA_ILi0EEESV_EEEEENS5_IJNS4_10UnderscoreESY_SY_EEEEENS4_13SM90_TMA_LOADENS4_14ComposedLayoutINS4_7SwizzleILi3ELi4ELi3EEENS4_18smem_ptr_flag_bitsILi8EEENSS_INS5_IJNSA_ILi8EEESF_EEENS5_IJSF_SB_EEEEEEEvNS4_8identityES11_S1B_vS1C_EENS_8epilogue10collective6detail29Sm90TmaWarpSpecializedAdapterINS1F_15DefaultEpilogueISI_SJ_SJ_NS1E_6thread17LinearCombinationISI_Li1EffLNS1J_9ScaleType4KindE0ELNS_15FloatRoundStyleE2ESI_EENS1_15EpilogueDefaultEEEEEvvEEEEvNT_6ParamsE)
        /*0020*/ 	.word	0x00000000
.L_16:


//--------------------- .nv.compat                --------------------------
	.section	.nv.compat,"",@"SHT_CUDA_COMPAT_INFO"
	.align	4
        /*0000*/ 	.byte	0x02, 0x09, 0x01, 0x00, 0x02, 0x02, 0x04, 0x00, 0x02, 0x05, 0x05, 0x00, 0x03, 0x07, 0x01, 0x01
        /*0010*/ 	.byte	0x02, 0x03, 0x01, 0x00, 0x02, 0x06, 0x01, 0x00, 0x04, 0x0b, 0x08, 0x00, 0x00, 0x00, 0x00, 0x00
        /*0020*/ 	.byte	0x00, 0x00, 0x00, 0x00


//--------------------- .nv.info._ZN7cutlass13device_kernelINS_4gemm6kernel13GemmUniversalIN4cute5tupleIJiiiiEEENS1_10collective13CollectiveMmaINS1_37MainloopSm90TmaGmmaWarpSpecializedFP8ILi6ENS5_IJNS4_1CILi1EEESB_SB_EEENS1_35KernelTmaWarpSpecializedCooperativeEEENS5_IJNSA_ILi128EEENSA_ILi64EEESF_EEENS_12float_e4m3_tENS5_IJlSB_lEEESI_SJ_NS4_8TiledMMAINS4_8MMA_AtomIJNS4_4SM904GMMA30MMA_64x64x32_F32E4M3E4M3_SS_TNILNSN_7ScaleInE1ELSP_1EEEEEENS4_6LayoutINS5_IJNSA_ILi2EEESB_SB_EEENS5_IJSB_NSA_ILi0EEESV_EEEEENS5_IJNS4_10UnderscoreESY_SY_EEEEENS4_13SM90_TMA_LOADENS4_14ComposedLayoutINS4_7SwizzleILi3ELi4ELi3EEENS4_18smem_ptr_flag_bitsILi8EEENSS_INS5_IJNSA_ILi8EEESF_EEENS5_IJSF_SB_EEEEEEEvNS4_8identityES11_S1B_vS1C_EENS_8epilogue10collective6detail29Sm90TmaWarpSpecializedAdapterINS1F_15DefaultEpilogueISI_SJ_SJ_NS1E_6thread17LinearCombinationISI_Li1EffLNS1J_9ScaleType4KindE0ELNS_15FloatRoundStyleE2ESI_EENS1_15EpilogueDefaultEEEEEvvEEEEvNT_6ParamsE --------------------------
	.section	.nv.info._ZN7cutlass13device_kernelINS_4gemm6kernel13GemmUniversalIN4cute5tupleIJiiiiEEENS1_10collective13CollectiveMmaINS1_37MainloopSm90TmaGmmaWarpSpecializedFP8ILi6ENS5_IJNS4_1CILi1EEESB_SB_EEENS1_35KernelTmaWarpSpecializedCooperativeEEENS5_IJNSA_ILi128EEENSA_ILi64EEESF_EEENS_12float_e4m3_tENS5_IJlSB_lEEESI_SJ_NS4_8TiledMMAINS4_8MMA_AtomIJNS4_4SM904GMMA30MMA_64x64x32_F32E4M3E4M3_SS_TNILNSN_7ScaleInE1ELSP_1EEEEEENS4_6LayoutINS5_IJNSA_ILi2EEESB_SB_EEENS5_IJSB_NSA_ILi0EEESV_EEEEENS5_IJNS4_10UnderscoreESY_SY_EEEEENS4_13SM90_TMA_LOADENS4_14ComposedLayoutINS4_7SwizzleILi3ELi4ELi3EEENS4_18smem_ptr_flag_bitsILi8EEENSS_INS5_IJNSA_ILi8EEESF_EEENS5_IJSF_SB_EEEEEEEvNS4_8identityES11_S1B_vS1C_EENS_8epilogue10collective6detail29Sm90TmaWarpSpecializedAdapterINS1F_15DefaultEpilogueISI_SJ_SJ_NS1E_6thread17LinearCombinationISI_Li1EffLNS1J_9ScaleType4KindE0ELNS_15FloatRoundStyleE2ESI_EENS1_15EpilogueDefaultEEEEEvvEEEEvNT_6ParamsE,"",@"SHT_CUDA_INFO"
	.sectionflags	@""
	.align	4


	//----- nvinfo : EIATTR_CUDA_API_VERSION
	.align		4
        /*0000*/ 	.byte	0x04, 0x37
        /*0002*/ 	.short	(.L_18 - .L_17)
.L_17:
        /*0004*/ 	.word	0x00000082


	//----- nvinfo : EIATTR_KPARAM_INFO
	.align		4
.L_18:
        /*0008*/ 	.byte	0x04, 0x17
        /*000a*/ 	.short	(.L_20 - .L_19)
.L_19:
        /*000c*/ 	.word	0x00000000
        /*0010*/ 	.short	0x0000
        /*0012*/ 	.short	0x0070
        /*0014*/ 	.byte	0x00, 0xf0, 0x01, 0x10


	//----- nvinfo : EIATTR_SPARSE_MMA_MASK
	.align		4
.L_20:
        /*0018*/ 	.byte	0x03, 0x50
        /*001a*/ 	.short	0x0000


	//----- nvinfo : EIATTR_MAXREG_COUNT
	.align		4
        /*001c*/ 	.byte	0x03, 0x1b
        /*001e*/ 	.short	0x00a8


	//----- nvinfo : EIATTR_NUM_BARRIERS
	.align		4
        /*0020*/ 	.byte	0x02, 0x4c
        /*0022*/ 	.byte	0x01
	.zero		1


	//----- nvinfo : EIATTR_MERCURY_ISA_VERSION
	.align		4
        /*0024*/ 	.byte	0x03, 0x5f
        /*0026*/ 	.short	0x0101


	//----- nvinfo : EIATTR_INT_WARP_WIDE_INSTR_OFFSETS
	.align		4
        /*0028*/ 	.byte	0x04, 0x31
        /*002a*/ 	.short	(.L_22 - .L_21)


	//   ....[0]....
.L_21:
        /*002c*/ 	.word	0x000003e0


	//   ....[1]....
        /*0030*/ 	.word	0x000003f0


	//   ....[2]....
        /*0034*/ 	.word	0x00000500


	//----- nvinfo : EIATTR_COOP_GROUP_MASK_REGIDS
	.align		4
.L_22:
        /*0038*/ 	.byte	0x04, 0x29
        /*003a*/ 	.short	(.L_24 - .L_23)


	//   ....[0]....
.L_23:
        /*003c*/ 	.word	0xffffffff


	//   ....[1]....
        /*0040*/ 	.word	0xffffffff


	//   ....[2]....
        /*0044*/ 	.word	0xffffffff


	//   ....[3]....
        /*0048*/ 	.word	0xffffffff


	//   ....[4]....
        /*004c*/ 	.word	0xffffffff


	//----- nvinfo : EIATTR_COOP_GROUP_INSTR_OFFSETS
	.align		4
.L_24:
        /*0050*/ 	.byte	0x04, 0x28
        /*0052*/ 	.short	(.L_26 - .L_25)


	//   ....[0]....
.L_25:
        /*0054*/ 	.word	0x00000060


	//   ....[1]....
        /*0058*/ 	.word	0x00000070


	//   ....[2]....
        /*005c*/ 	.word	0x00000130


	//   ....[3]....
        /*0060*/ 	.word	0x00000300


	//   ....[4]....
        /*0064*/ 	.word	0x00001020


	//----- nvinfo : EIATTR_REG_RECONFIG
	.align		4
.L_26:
        /*0068*/ 	.byte	0x01, 0x54
	.zero		2


	//----- nvinfo : EIATTR_MBARRIER_INSTR_OFFSETS
	.align		4
        /*006c*/ 	.byte	0x04, 0x39
        /*006e*/ 	.short	(.L_28 - .L_27)


	//   ....[0]....
.L_27:
        /*0070*/ 	.word	0x00000230
        /*0074*/ 	.word	0x000000ff
        /*0078*/ 	.word	0x00000000
        /*007c*/ 	.short	0x0100
        /*007e*/ 	.byte	0x08
	.zero		1


	//   ....[1]....
        /*0080*/ 	.word	0x00000240
        /*0084*/ 	.word	0x000000ff
        /*0088*/ 	.word	0x00000030
        /*008c*/ 	.short	0x0100
        /*008e*/ 	.byte	0x08
	.zero		1


	//   ....[2]....
        /*0090*/ 	.word	0x00000250
        /*0094*/ 	.word	0x000000ff
        /*0098*/ 	.word	0x00000008
        /*009c*/ 	.short	0x0100
        /*009e*/ 	.byte	0x08
	.zero		1


	//   ....[3]....
        /*00a0*/ 	.word	0x00000260
        /*00a4*/ 	.word	0x000000ff
        /*00a8*/ 	.word	0x00000038
        /*00ac*/ 	.short	0x0100
        /*00ae*/ 	.byte	0x08
	.zero		1


	//   ....[4]....
        /*00b0*/ 	.word	0x00000270
        /*00b4*/ 	.word	0x000000ff
        /*00b8*/ 	.word	0x00000010
        /*00bc*/ 	.short	0x0100
        /*00be*/ 	.byte	0x08
	.zero		1


	//   ....[5]....
        /*00c0*/ 	.word	0x00000280
        /*00c4*/ 	.word	0x000000ff
        /*00c8*/ 	.word	0x00000040
        /*00cc*/ 	.short	0x0100
        /*00ce*/ 	.byte	0x08
	.zero		1


	//   ....[6]....
        /*00d0*/ 	.word	0x00000290
        /*00d4*/ 	.word	0x000000ff
        /*00d8*/ 	.word	0x00000018
        /*00dc*/ 	.short	0x0100
        /*00de*/ 	.byte	0x08
	.zero		1


	//   ....[7]....
        /*00e0*/ 	.word	0x000002a0
        /*00e4*/ 	.word	0x000000ff
        /*00e8*/ 	.word	0x00000048
        /*00ec*/ 	.short	0x0100
        /*00ee*/ 	.byte	0x08
	.zero		1


	//   ....[8]....
        /*00f0*/ 	.word	0x000002b0
        /*00f4*/ 	.word	0x000000ff
        /*00f8*/ 	.word	0x00000020
        /*00fc*/ 	.short	0x0100
        /*00fe*/ 	.byte	0x08
	.zero		1


	//   ....[9]....
        /*0100*/ 	.word	0x000002c0
        /*0104*/ 	.word	0x000000ff
        /*0108*/ 	.word	0x00000050
        /*010c*/ 	.short	0x0100
        /*010e*/ 	.byte	0x08
	.zero		1


	//   ....[10]....
        /*0110*/ 	.word	0x000002d0
        /*0114*/ 	.word	0x000000ff
        /*0118*/ 	.word	0x00000028
        /*011c*/ 	.short	0x0100
        /*011e*/ 	.byte	0x08
	.zero		1


	//   ....[11]....
        /*0120*/ 	.word	0x000002e0
        /*0124*/ 	.word	0x000000ff
        /*0128*/ 	.word	0x00000058
        /*012c*/ 	.short	0x0100
        /*012e*/ 	.byte	0x08
	.zero		1


	//   ....[12]....
        /*0130*/ 	.word	0x00000570
        /*0134*/ 	.word	0x000000ff
        /*0138*/ 	.word	0x00000070
        /*013c*/ 	.short	0x0100
        /*013e*/ 	.byte	0x06
	.zero		1


	//   ....[13]....
        /*0140*/ 	.word	0x000005d0
        /*0144*/ 	.word	0x000000ff
        /*0148*/ 	.word	0x00000078
        /*014c*/ 	.short	0x0100
        /*014e*/ 	.byte	0x06
	.zero		1


	//   ....[14]....
        /*0150*/ 	.word	0x00001350
        /*0154*/ 	.word	0x000000ff
        /*0158*/ 	.word	0x00000000
        /*015c*/ 	.short	0x010a
        /*015e*/ 	.byte	0x06
	.zero		1


	//   ....[15]....
        /*0160*/ 	.word	0x00001390
        /*0164*/ 	.word	0x000000ff
        /*0168*/ 	.word	0x00000000
        /*016c*/ 	.short	0x010a
        /*016e*/ 	.byte	0x06
	.zero		1


	//   ....[16]....
        /*0170*/ 	.word	0x00001a80
        /*0174*/ 	.word	0x000000ff
        /*0178*/ 	.word	0x00000000
        /*017c*/ 	.short	0x010a
        /*017e*/ 	.byte	0x0c
	.zero		1


	//   ....[17]....
        /*0180*/ 	.word	0x00001ac0
        /*0184*/ 	.word	0x000000ff
        /*0188*/ 	.word	0x00000000
        /*018c*/ 	.short	0x010a
        /*018e*/ 	.byte	0x0c
	.zero		1


	//   ....[18]....
        /*0190*/ 	.word	0x00001fb0
        /*0194*/ 	.word	0x000000ff
        /*0198*/ 	.word	0x00000000
        /*019c*/ 	.short	0x0101
        /*019e*/ 	.byte	0x08
	.zero		1


	//   ....[19]....
        /*01a0*/ 	.word	0x00002400
        /*01a4*/ 	.word	0x000000ff
        /*01a8*/ 	.word	0x00000000
        /*01ac*/ 	.short	0x0101
        /*01ae*/ 	.byte	0x08
	.zero		1


	//   ....[20]....
        /*01b0*/ 	.word	0x00005da0
        /*01b4*/ 	.word	0x00000012
        /*01b8*/ 	.word	0x00000030
        /*01bc*/ 	.short	0x010a
        /*01be*/ 	.byte	0x3f
	.zero		1


	//   ....[21]....
        /*01c0*/ 	.word	0x00006130
        /*01c4*/ 	.word	0x00000007
        /*01c8*/ 	.word	0x00000078
        /*01cc*/ 	.short	0x0101
        /*01ce*/ 	.byte	0x3f
	.zero		1


	//   ....[22]....
        /*01d0*/ 	.word	0x00006870
        /*01d4*/ 	.word	0x00000005
        /*01d8*/ 	.word	0x00000000
        /*01dc*/ 	.short	0x010a
        /*01de*/ 	.byte	0x3f
	.zero		1


	//   ....[23]....
        /*01e0*/ 	.word	0x000068f0
        /*01e4*/ 	.word	0x00000007
        /*01e8*/ 	.word	0x00000000
        /*01ec*/ 	.short	0x010a
        /*01ee*/ 	.byte	0x3f
	.zero		1


	//   ....[24]....
        /*01f0*/ 	.word	0x00006980
        /*01f4*/ 	.word	0x00000006
        /*01f8*/ 	.word	0x00000000
        /*01fc*/ 	.short	0x010a
        /*01fe*/ 	.byte	0x3f
	.zero		1


	//   ....[25]....
        /*0200*/ 	.word	0x00006a10
        /*0204*/ 	.word	0x00000009
        /*0208*/ 	.word	0x00000000
        /*020c*/ 	.short	0x010a
        /*020e*/ 	.byte	0x3f
	.zero		1


	//   ....[26]....
        /*0210*/ 	.word	0x00006aa0
        /*0214*/ 	.word	0x00000006
        /*0218*/ 	.word	0x00000000
        /*021c*/ 	.short	0x010a
        /*021e*/ 	.byte	0x3f
	.zero		1


	//   ....[27]....
        /*0220*/ 	.word	0x00006b30
        /*0224*/ 	.word	0x00000003
        /*0228*/ 	.word	0x00000000
        /*022c*/ 	.short	0x010a
        /*022e*/ 	.byte	0x3f
	.zero		1


	//   ....[28]....
        /*0230*/ 	.word	0x00006ba0
        /*0234*/ 	.word	0x00000007
        /*0238*/ 	.word	0x00000000
        /*023c*/ 	.short	0x010a
        /*023e*/ 	.byte	0x3f
	.zero		1


	//   ....[29]....
        /*0240*/ 	.word	0x00006c00
        /*0244*/ 	.word	0x00000008
        /*0248*/ 	.word	0x00000000
        /*024c*/ 	.short	0x010a
        /*024e*/ 	.byte	0x3f
	.zero		1


	//   ....[30]....
        /*0250*/ 	.word	0x00006cd0
        /*0254*/ 	.word	0x00000012
        /*0258*/ 	.word	0x00000030
        /*025c*/ 	.short	0x010a
        /*025e*/ 	.byte	0x3f
	.zero		1


	//   ....[31]....
        /*0260*/ 	.word	0x00006db0
        /*0264*/ 	.word	0x00000005
        /*0268*/ 	.word	0x00000000
        /*026c*/ 	.short	0x010a
        /*026e*/ 	.byte	0x3f
	.zero		1


	//   ....[32]....
        /*0270*/ 	.word	0x00006e00
        /*0274*/ 	.word	0x00000007
        /*0278*/ 	.word	0x00000000
        /*027c*/ 	.short	0x010a
        /*027e*/ 	.byte	0x3f
	.zero		1


	//   ....[33]....
        /*0280*/ 	.word	0x00006e50
        /*0284*/ 	.word	0x00000006
        /*0288*/ 	.word	0x00000000
        /*028c*/ 	.short	0x010a
        /*028e*/ 	.byte	0x3f
	.zero		1


	//   ....[34]....
        /*0290*/ 	.word	0x00006ea0
        /*0294*/ 	.word	0x00000009
        /*0298*/ 	.word	0x00000000
        /*029c*/ 	.short	0x010a
        /*029e*/ 	.byte	0x3f
	.zero		1


	//   ....[35]....
        /*02a0*/ 	.word	0x00006ef0
        /*02a4*/ 	.word	0x00000006
        /*02a8*/ 	.word	0x00000000
        /*02ac*/ 	.short	0x010a
        /*02ae*/ 	.byte	0x3f
	.zero		1


	//----- nvinfo : EIATTR_NUM_MBARRIERS
	.align		4
.L_28:
        /*02b0*/ 	.byte	0x03, 0x38
        /*02b2*/ 	.short	0x000e


	//----- nvinfo : EIATTR_EXIT_INSTR_OFFSETS
	.align		4
        /*02b4*/ 	.byte	0x04, 0x1c
        /*02b6*/ 	.short	(.L_30 - .L_29)


	//   ....[0]....
.L_29:
        /*02b8*/ 	.word	0x00000620


	//   ....[1]....
        /*02bc*/ 	.word	0x00000ef0


	//   ....[2]....
        /*02c0*/ 	.word	0x00005400


	//   ....[3]....
        /*02c4*/ 	.word	0x00005a40


	//   ....[4]....
        /*02c8*/ 	.word	0x00006b80


	//----- nvinfo : EIATTR_MAX_THREADS
	.align		4
.L_30:
        /*02cc*/ 	.byte	0x04, 0x05
        /*02ce*/ 	.short	(.L_32 - .L_31)
.L_31:
        /*02d0*/ 	.word	0x00000180
        /*02d4*/ 	.word	0x00000001
        /*02d8*/ 	.word	0x00000001


	//----- nvinfo : EIATTR_CRS_STACK_SIZE
	.align		4
.L_32:
        /*02dc*/ 	.byte	0x04, 0x1e
        /*02de*/ 	.short	(.L_34 - .L_33)
.L_33:
        /*02e0*/ 	.word	0x00000000


	//----- nvinfo : EIATTR_CBANK_PARAM_SIZE
	.align		4
.L_34:
        /*02e4*/ 	.byte	0x03, 0x19
        /*02e6*/ 	.short	0x0470


	//----- nvinfo : EIATTR_PARAM_CBANK
	.align		4
        /*02e8*/ 	.byte	0x04, 0x0a
        /*02ea*/ 	.short	(.L_36 - .L_35)
	.align		4
.L_35:
        /*02ec*/ 	.word	index@(.nv.constant0._ZN7cutlass13device_kernelINS_4gemm6kernel13GemmUniversalIN4cute5tupleIJiiiiEEENS1_10collective13CollectiveMmaINS1_37MainloopSm90TmaGmmaWarpSpecializedFP8ILi6ENS5_IJNS4_1CILi1EEESB_SB_EEENS1_35KernelTmaWarpSpecializedCooperativeEEENS5_IJNSA_ILi128EEENSA_ILi64EEESF_EEENS_12float_e4m3_tENS5_IJlSB_lEEESI_SJ_NS4_8TiledMMAINS4_8MMA_AtomIJNS4_4SM904GMMA30MMA_64x64x32_F32E4M3E4M3_SS_TNILNSN_7ScaleInE1ELSP_1EEEEEENS4_6LayoutINS5_IJNSA_ILi2EEESB_SB_EEENS5_IJSB_NSA_ILi0EEESV_EEEEENS5_IJNS4_10UnderscoreESY_SY_EEEEENS4_13SM90_TMA_LOADENS4_14ComposedLayoutINS4_7SwizzleILi3ELi4ELi3EEENS4_18smem_ptr_flag_bitsILi8EEENSS_INS5_IJNSA_ILi8EEESF_EEENS5_IJSF_SB_EEEEEEEvNS4_8identityES11_S1B_vS1C_EENS_8epilogue10collective6detail29Sm90TmaWarpSpecializedAdapterINS1F_15DefaultEpilogueISI_SJ_SJ_NS1E_6thread17LinearCombinationISI_Li1EffLNS1J_9ScaleType4KindE0ELNS_15FloatRoundStyleE2ESI_EENS1_15EpilogueDefaultEEEEEvvEEEEvNT_6ParamsE)
        /*02f0*/ 	.short	0x0210
        /*02f2*/ 	.short	0x0470


	//----- nvinfo : EIATTR_SW_WAR
	.align		4
.L_36:
        /*02f4*/ 	.byte	0x04, 0x36
        /*02f6*/ 	.short	(.L_38 - .L_37)
.L_37:
        /*02f8*/ 	.word	0x00000008
.L_38:


//--------------------- .nv.callgraph             --------------------------
	.section	.nv.callgraph,"",@"SHT_CUDA_CALLGRAPH"
	.align	4
	.sectionentsize	8
	.align		4
        /*0000*/ 	.word	0x00000000
	.align		4
        /*0004*/ 	.word	0xffffffff
	.align		4
        /*0008*/ 	.word	0x00000000
	.align		4
        /*000c*/ 	.word	0xfffffffe
	.align		4
        /*0010*/ 	.word	0x00000000
	.align		4
        /*0014*/ 	.word	0xfffffffd
	.align		4
        /*0018*/ 	.word	0x00000000
	.align		4
        /*001c*/ 	.word	0xfffffffc


//--------------------- .nv.constant4             --------------------------
	.section	.nv.constant4,"a",@progbits
	.align	8
	.align		8
.nv.constant4:
        /*0000*/ 	.dword	_ZN40_INTERNAL_74fa56a4_4_k_cu_708e6ebd_227114cuda3std3__45__cpo5beginE
	.align		8
        /*0008*/ 	.dword	_ZN40_INTERNAL_74fa56a4_4_k_cu_708e6ebd_227114cuda3std3__45__cpo3endE
	.align		8
        /*0010*/ 	.dword	_ZN40_INTERNAL_74fa56a4_4_k_cu_708e6ebd_227114cuda3std3__45__cpo6cbeginE
	.align		8
        /*0018*/ 	.dword	_ZN40_INTERNAL_74fa56a4_4_k_cu_708e6ebd_227114cuda3std3__45__cpo4cendE
	.align		8
        /*0020*/ 	.dword	_ZN40_INTERNAL_74fa56a4_4_k_cu_708e6ebd_227114cuda3std3__442_GLOBAL__N__74fa56a4_4_k_cu_708e6ebd_227116ignoreE
	.align		8
        /*0028*/ 	.dword	_ZN40_INTERNAL_74fa56a4_4_k_cu_708e6ebd_227114cuda3std3__419piecewise_constructE
	.align		8
        /*0030*/ 	.dword	_ZN40_INTERNAL_74fa56a4_4_k_cu_708e6ebd_227114cuda3std3__48in_placeE
	.align		8
        /*0038*/ 	.dword	_ZN40_INTERNAL_74fa56a4_4_k_cu_708e6ebd_227114cuda3std6ranges3__45__cpo4swapE
	.align		8
        /*0040*/ 	.dword	_ZN40_INTERNAL_74fa56a4_4_k_cu_708e6ebd_227114cuda3std6ranges3__45__cpo9iter_moveE
	.align		8
        /*0048*/ 	.dword	_ZN40_INTERNAL_74fa56a4_4_k_cu_708e6ebd_227114cute7productE
	.align		8
        /*0050*/ 	.dword	_ZN40_INTERNAL_74fa56a4_4_k_cu_708e6ebd_227114cute1_E


//--------------------- .text._ZN7cutlass13device_kernelINS_4gemm6kernel13GemmUniversalIN4cute5tupleIJiiiiEEENS1_10collective13CollectiveMmaINS1_37MainloopSm90TmaGmmaWarpSpecializedFP8ILi6ENS5_IJNS4_1CILi1EEESB_SB_EEENS1_35KernelTmaWarpSpecializedCooperativeEEENS5_IJNSA_ILi128EEENSA_ILi64EEESF_EEENS_12float_e4m3_tENS5_IJlSB_lEEESI_SJ_NS4_8TiledMMAINS4_8MMA_AtomIJNS4_4SM904GMMA30MMA_64x64x32_F32E4M3E4M3_SS_TNILNSN_7ScaleInE1ELSP_1EEEEEENS4_6LayoutINS5_IJNSA_ILi2EEESB_SB_EEENS5_IJSB_NSA_ILi0EEESV_EEEEENS5_IJNS4_10UnderscoreESY_SY_EEEEENS4_13SM90_TMA_LOADENS4_14ComposedLayoutINS4_7SwizzleILi3ELi4ELi3EEENS4_18smem_ptr_flag_bitsILi8EEENSS_INS5_IJNSA_ILi8EEESF_EEENS5_IJSF_SB_EEEEEEEvNS4_8identityES11_S1B_vS1C_EENS_8epilogue10collective6detail29Sm90TmaWarpSpecializedAdapterINS1F_15DefaultEpilogueISI_SJ_SJ_NS1E_6thread17LinearCombinationISI_Li1EffLNS1J_9ScaleType4KindE0ELNS_15FloatRoundStyleE2ESI_EENS1_15EpilogueDefaultEEEEEvvEEEEvNT_6ParamsE --------------------------
	.section	.text._ZN7cutlass13device_kernelINS_4gemm6kernel13GemmUniversalIN4cute5tupleIJiiiiEEENS1_10collective13CollectiveMmaINS1_37MainloopSm90TmaGmmaWarpSpecializedFP8ILi6ENS5_IJNS4_1CILi1EEESB_SB_EEENS1_35KernelTmaWarpSpecializedCooperativeEEENS5_IJNSA_ILi128EEENSA_ILi64EEESF_EEENS_12float_e4m3_tENS5_IJlSB_lEEESI_SJ_NS4_8TiledMMAINS4_8MMA_AtomIJNS4_4SM904GMMA30MMA_64x64x32_F32E4M3E4M3_SS_TNILNSN_7ScaleInE1ELSP_1EEEEEENS4_6LayoutINS5_IJNSA_ILi2EEESB_SB_EEENS5_IJSB_NSA_ILi0EEESV_EEEEENS5_IJNS4_10UnderscoreESY_SY_EEEEENS4_13SM90_TMA_LOADENS4_14ComposedLayoutINS4_7SwizzleILi3ELi4ELi3EEENS4_18smem_ptr_flag_bitsILi8EEENSS_INS5_IJNSA_ILi8EEESF_EEENS5_IJSF_SB_EEEEEEEvNS4_8identityES11_S1B_vS1C_EENS_8epilogue10collective6detail29Sm90TmaWarpSpecializedAdapterINS1F_15DefaultEpilogueISI_SJ_SJ_NS1E_6thread17LinearCombinationISI_Li1EffLNS1J_9ScaleType4KindE0ELNS_15FloatRoundStyleE2ESI_EENS1_15EpilogueDefaultEEEEEvvEEEEvNT_6ParamsE,"ax",@progbits
	.align	128
.text._ZN7cutlass13device_kernelINS_4gemm6kernel13GemmUniversalIN4cute5tupleIJiiiiEEENS1_10collective13CollectiveMmaINS1_37MainloopSm90TmaGmmaWarpSpecializedFP8ILi6ENS5_IJNS4_1CILi1EEESB_SB_EEENS1_35KernelTmaWarpSpecializedCooperativeEEENS5_IJNSA_ILi128EEENSA_ILi64EEESF_EEENS_12float_e4m3_tENS5_IJlSB_lEEESI_SJ_NS4_8TiledMMAINS4_8MMA_AtomIJNS4_4SM904GMMA30MMA_64x64x32_F32E4M3E4M3_SS_TNILNSN_7ScaleInE1ELSP_1EEEEEENS4_6LayoutINS5_IJNSA_ILi2EEESB_SB_EEENS5_IJSB_NSA_ILi0EEESV_EEEEENS5_IJNS4_10UnderscoreESY_SY_EEEEENS4_13SM90_TMA_LOADENS4_14ComposedLayoutINS4_7SwizzleILi3ELi4ELi3EEENS4_18smem_ptr_flag_bitsILi8EEENSS_INS5_IJNSA_ILi8EEESF_EEENS5_IJSF_SB_EEEEEEEvNS4_8identityES11_S1B_vS1C_EENS_8epilogue10collective6detail29Sm90TmaWarpSpecializedAdapterINS1F_15DefaultEpilogueISI_SJ_SJ_NS1E_6thread17LinearCombinationISI_Li1EffLNS1J_9ScaleType4KindE0ELNS_15FloatRoundStyleE2ESI_EENS1_15EpilogueDefaultEEEEEvvEEEEvNT_6ParamsE:
        .type           _ZN7cutlass13device_kernelINS_4gemm6kernel13GemmUniversalIN4cute5tupleIJiiiiEEENS1_10collective13CollectiveMmaINS1_37MainloopSm90TmaGmmaWarpSpecializedFP8ILi6ENS5_IJNS4_1CILi1EEESB_SB_EEENS1_35KernelTmaWarpSpecializedCooperativeEEENS5_IJNSA_ILi128EEENSA_ILi64EEESF_EEENS_12float_e4m3_tENS5_IJlSB_lEEESI_SJ_NS4_8TiledMMAINS4_8MMA_AtomIJNS4_4SM904GMMA30MMA_64x64x32_F32E4M3E4M3_SS_TNILNSN_7ScaleInE1ELSP_1EEEEEENS4_6LayoutINS5_IJNSA_ILi2EEESB_SB_EEENS5_IJSB_NSA_ILi0EEESV_EEEEENS5_IJNS4_10UnderscoreESY_SY_EEEEENS4_13SM90_TMA_LOADENS4_14ComposedLayoutINS4_7SwizzleILi3ELi4ELi3EEENS4_18smem_ptr_flag_bitsILi8EEENSS_INS5_IJNSA_ILi8EEESF_EEENS5_IJSF_SB_EEEEEEEvNS4_8identityES11_S1B_vS1C_EENS_8epilogue10collective6detail29Sm90TmaWarpSpecializedAdapterINS1F_15DefaultEpilogueISI_SJ_SJ_NS1E_6thread17LinearCombinationISI_Li1EffLNS1J_9ScaleType4KindE0ELNS_15FloatRoundStyleE2ESI_EENS1_15EpilogueDefaultEEEEEvvEEEEvNT_6ParamsE,@function
        .size           _ZN7cutlass13device_kernelINS_4gemm6kernel13GemmUniversalIN4cute5tupleIJiiiiEEENS1_10collective13CollectiveMmaINS1_37MainloopSm90TmaGmmaWarpSpecializedFP8ILi6ENS5_IJNS4_1CILi1EEESB_SB_EEENS1_35KernelTmaWarpSpecializedCooperativeEEENS5_IJNSA_ILi128EEENSA_ILi64EEESF_EEENS_12float_e4m3_tENS5_IJlSB_lEEESI_SJ_NS4_8TiledMMAINS4_8MMA_AtomIJNS4_4SM904GMMA30MMA_64x64x32_F32E4M3E4M3_SS_TNILNSN_7ScaleInE1ELSP_1EEEEEENS4_6LayoutINS5_IJNSA_ILi2EEESB_SB_EEENS5_IJSB_NSA_ILi0EEESV_EEEEENS5_IJNS4_10UnderscoreESY_SY_EEEEENS4_13SM90_TMA_LOADENS4_14ComposedLayoutINS4_7SwizzleILi3ELi4ELi3EEENS4_18smem_ptr_flag_bitsILi8EEENSS_INS5_IJNSA_ILi8EEESF_EEENS5_IJSF_SB_EEEEEEEvNS4_8identityES11_S1B_vS1C_EENS_8epilogue10collective6detail29Sm90TmaWarpSpecializedAdapterINS1F_15DefaultEpilogueISI_SJ_SJ_NS1E_6thread17LinearCombinationISI_Li1EffLNS1J_9ScaleType4KindE0ELNS_15FloatRoundStyleE2ESI_EENS1_15EpilogueDefaultEEEEEvvEEEEvNT_6ParamsE,(.L_x_141 - _ZN7cutlass13device_kernelINS_4gemm6kernel13GemmUniversalIN4cute5tupleIJiiiiEEENS1_10collective13CollectiveMmaINS1_37MainloopSm90TmaGmmaWarpSpecializedFP8ILi6ENS5_IJNS4_1CILi1EEESB_SB_EEENS1_35KernelTmaWarpSpecializedCooperativeEEENS5_IJNSA_ILi128EEENSA_ILi64EEESF_EEENS_12float_e4m3_tENS5_IJlSB_lEEESI_SJ_NS4_8TiledMMAINS4_8MMA_AtomIJNS4_4SM904GMMA30MMA_64x64x32_F32E4M3E4M3_SS_TNILNSN_7ScaleInE1ELSP_1EEEEEENS4_6LayoutINS5_IJNSA_ILi2EEESB_SB_EEENS5_IJSB_NSA_ILi0EEESV_EEEEENS5_IJNS4_10UnderscoreESY_SY_EEEEENS4_13SM90_TMA_LOADENS4_14ComposedLayoutINS4_7SwizzleILi3ELi4ELi3EEENS4_18smem_ptr_flag_bitsILi8EEENSS_INS5_IJNSA_ILi8EEESF_EEENS5_IJSF_SB_EEEEEEEvNS4_8identityES11_S1B_vS1C_EENS_8epilogue10collective6detail29Sm90TmaWarpSpecializedAdapterINS1F_15DefaultEpilogueISI_SJ_SJ_NS1E_6thread17LinearCombinationISI_Li1EffLNS1J_9ScaleType4KindE0ELNS_15FloatRoundStyleE2ESI_EENS1_15EpilogueDefaultEEEEEvvEEEEvNT_6ParamsE)
        .other          _ZN7cutlass13device_kernelINS_4gemm6kernel13GemmUniversalIN4cute5tupleIJiiiiEEENS1_10collective13CollectiveMmaINS1_37MainloopSm90TmaGmmaWarpSpecializedFP8ILi6ENS5_IJNS4_1CILi1EEESB_SB_EEENS1_35KernelTmaWarpSpecializedCooperativeEEENS5_IJNSA_ILi128EEENSA_ILi64EEESF_EEENS_12float_e4m3_tENS5_IJlSB_lEEESI_SJ_NS4_8TiledMMAINS4_8MMA_AtomIJNS4_4SM904GMMA30MMA_64x64x32_F32E4M3E4M3_SS_TNILNSN_7ScaleInE1ELSP_1EEEEEENS4_6LayoutINS5_IJNSA_ILi2EEESB_SB_EEENS5_IJSB_NSA_ILi0EEESV_EEEEENS5_IJNS4_10UnderscoreESY_SY_EEEEENS4_13SM90_TMA_LOADENS4_14ComposedLayoutINS4_7SwizzleILi3ELi4ELi3EEENS4_18smem_ptr_flag_bitsILi8EEENSS_INS5_IJNSA_ILi8EEESF_EEENS5_IJSF_SB_EEEEEEEvNS4_8identityES11_S1B_vS1C_EENS_8epilogue10collective6detail29Sm90TmaWarpSpecializedAdapterINS1F_15DefaultEpilogueISI_SJ_SJ_NS1E_6thread17LinearCombinationISI_Li1EffLNS1J_9ScaleType4KindE0ELNS_15FloatRoundStyleE2ESI_EENS1_15EpilogueDefaultEEEEEvvEEEEvNT_6ParamsE,@"STO_CUDA_ENTRY STV_DEFAULT"
_ZN7cutlass13device_kernelINS_4gemm6kernel13GemmUniversalIN4cute5tupleIJiiiiEEENS1_10collective13CollectiveMmaINS1_37MainloopSm90TmaGmmaWarpSpecializedFP8ILi6ENS5_IJNS4_1CILi1EEESB_SB_EEENS1_35KernelTmaWarpSpecializedCooperativeEEENS5_IJNSA_ILi128EEENSA_ILi64EEESF_EEENS_12float_e4m3_tENS5_IJlSB_lEEESI_SJ_NS4_8TiledMMAINS4_8MMA_AtomIJNS4_4SM904GMMA30MMA_64x64x32_F32E4M3E4M3_SS_TNILNSN_7ScaleInE1ELSP_1EEEEEENS4_6LayoutINS5_IJNSA_ILi2EEESB_SB_EEENS5_IJSB_NSA_ILi0EEESV_EEEEENS5_IJNS4_10UnderscoreESY_SY_EEEEENS4_13SM90_TMA_LOADENS4_14ComposedLayoutINS4_7SwizzleILi3ELi4ELi3EEENS4_18smem_ptr_flag_bitsILi8EEENSS_INS5_IJNSA_ILi8EEESF_EEENS5_IJSF_SB_EEEEEEEvNS4_8identityES11_S1B_vS1C_EENS_8epilogue10collective6detail29Sm90TmaWarpSpecializedAdapterINS1F_15DefaultEpilogueISI_SJ_SJ_NS1E_6thread17LinearCombinationISI_Li1EffLNS1J_9ScaleType4KindE0ELNS_15FloatRoundStyleE2ESI_EENS1_15EpilogueDefaultEEEEEvvEEEEvNT_6ParamsE:
[----:B------:R-:W-:Y:S01]  /*0000*/  LDC R1, c[0x0][0x28] ;  /* 0x00000a00ff017b82 */ /* 0x000fe20000000800 */
[----:B------:R-:W0:Y:S01]  /*0010*/  S2R R2, SR_TID.X ;  /* 0x0000000000027919 */ /* 0x000e220000002100 */
[----:B------:R-:W-:Y:S01]  /*0020*/  ELECT P0, URZ, PT ;  /* 0x00000000003f782f */ /* 0x000fe20003800000 */
[----:B------:R-:W-:Y:S01]  /*0030*/  BSSY B0, `(.L_x_0) ;  /* 0x000000f000007945 */ /* 0x000fe20003800000 */
[--C-:B0-----:R-:W-:Y:S02]  /*0040*/  SHF.R.U32.HI R0, RZ, 0x5, R2.reuse ;  /* 0x00000005ff007819 */ /* 0x101fe40000011602 */
[----:B------:R-:W-:-:S03]  /*0050*/  SHF.R.U32.HI R4, RZ, 0x7, R2 ;  /* 0x00000007ff047819 */ /* 0x000fc60000011602 */
[----:B------:R-:W0:Y:S04]  /*0060*/  SHFL.IDX PT, R3, R0, RZ, 0x1f ;  /* 0x00001fff00037589 */ /* 0x000e2800000e0000 */
[----:B------:R1:W2:Y:S01]  /*0070*/  SHFL.IDX PT, R7, R4, RZ, 0x1f ;  /* 0x00001fff04077589 */ /* 0x0002a200000e0000 */
[----:B0-----:R-:W-:-:S13]  /*0080*/  ISETP.NE.OR P0, PT, R3, RZ, !P0 ;  /* 0x000000ff0300720c */ /* 0x001fda0004705670 */
[----:B-12---:R-:W-:Y:S05]  /*0090*/  @P0 BRA `(.L_x_1) ;  /* 0x0000000000200947 */ /* 0x006fea0003800000 */
[----:B------:R-:W-:Y:S02]  /*00a0*/  ULDC.64 UR4, c[0x0][0x198] ;  /* 0x0000660000047ab9 */ /* 0x000fe40000000a00 */
[----:B------:R-:W-:Y:S02]  /*00b0*/  UIADD3 UR6, UP0, UR4, 0xf0, URZ ;  /* 0x000000f004067890 */ /* 0x000fe4000ff1e03f */
[----:B------:R-:W-:Y:S02]  /*00c0*/  UIADD3 UR4, UP1, UR4, 0x1f0, URZ ;  /* 0x000001f004047890 */ /* 0x000fe4000ff3e03f */
[----:B------:R-:W-:Y:S02]  /*00d0*/  UIADD3.X UR7, URZ, UR5, URZ, UP0, !UPT ;  /* 0x000000053f077290 */ /* 0x000fe400087fe43f */
[----:B------:R-:W-:-:S07]  /*00e0*/  UIADD3.X UR5, URZ, UR5, URZ, UP1, !UPT ;  /* 0x000000053f057290 */ /* 0x000fce0008ffe43f */
[----:B------:R0:W-:Y:S02]  /*00f0*/  UTMACCTL.PF [UR6] ;  /* 0x00000000060079b9 */ /* 0x0001e40008040000 */
[----:B------:R0:W-:Y:S02]  /*0100*/  UTMACCTL.PF [UR4] ;  /* 0x00000000040079b9 */ /* 0x0001e40008040000 */
[----:B0-----:R-:W-:Y:S01]  /*0110*/  NOP ;  /* 0x0000000000007918 */ /* 0x001fe20000000000 */
.L_x_1:
[----:B------:R-:W-:Y:S05]  /*0120*/  BSYNC B0 ;  /* 0x0000000000007941 */ /* 0x000fea0003800000 */
.L_x_0:
[----:B------:R-:W0:Y:S02]  /*0130*/  SHFL.IDX PT, R4, R0, RZ, 0x1f ;  /* 0x00001fff00047589 */ /* 0x000e2400000e0000 */
[----:B0-----:R-:W-:-:S13]  /*0140*/  ISETP.NE.AND P0, PT, R4, RZ, PT ;  /* 0x000000ff0400720c */ /* 0x001fda0003f05270 */
[----:B------:R-:W-:Y:S05]  /*0150*/  @P0 BRA `(.L_x_2) ;  /* 0x0000000000680947 */ /* 0x000fea0003800000 */
[----:B------:R-:W0:Y:S01]  /*0160*/  S2UR UR8, SR_CgaCtaId ;  /* 0x00000000000879c3 */ /* 0x000e220000008800 */
[----:B------:R-:W-:Y:S01]  /*0170*/  UMOV UR4, 0x400 ;  /* 0x0000040000047882 */ /* 0x000fe20000000000 */
[----:B------:R-:W-:Y:S01]  /*0180*/  UMOV UR5, 0x1 ;  /* 0x0000000100057882 */ /* 0x000fe20000000000 */
[----:B------:R-:W-:Y:S01]  /*0190*/  UMOV UR6, 0x100 ;  /* 0x0000010000067882 */ /* 0x000fe20000000000 */
[----:B------:R-:W-:Y:S01]  /*01a0*/  ELECT P0, URZ, PT ;  /* 0x00000000003f782f */ /* 0x000fe20003800000 */
[----:B------:R-:W-:-:S04]  /*01b0*/  UIADD3 UR6, -UR6, 0x100000, URZ ;  /* 0x0010000006067890 */ /* 0x000fc8000fffe13f */
[----:B------:R-:W-:Y:S02]  /*01c0*/  USHF.L.U32 UR7, UR6, 0xb, URZ ;  /* 0x0000000b06077899 */ /* 0x000fe4000800063f */
[----:B------:R-:W-:Y:S02]  /*01d0*/  USHF.L.U32 UR6, UR6, 0x1, URZ ;  /* 0x0000000106067899 */ /* 0x000fe4000800063f */
[----:B0-----:R-:W-:Y:S02]  /*01e0*/  ULEA UR8, UR8, UR4, 0x18 ;  /* 0x0000000408087291 */ /* 0x001fe4000f8ec03f */
[----:B------:R-:W-:-:S04]  /*01f0*/  UIADD3 UR4, -UR5, 0x100000, URZ ;  /* 0x0010000005047890 */ /* 0x000fc8000fffe13f */
[----:B------:R-:W-:Y:S02]  /*0200*/  USHF.L.U32 UR5, UR4, 0xb, URZ ;  /* 0x0000000b04057899 */ /* 0x000fe4000800063f */
[----:B------:R-:W-:Y:S01]  /*0210*/  USHF.L.U32 UR4, UR4, 0x1, URZ ;  /* 0x0000000104047899 */ /* 0x000fe2000800063f */
[----:B------:R-:W0:Y:S11]  /*0220*/  FENCE.VIEW.ASYNC.S ;  /* 0x00000000000073c6 */ /* 0x000e360000000000 */
[----:B0-----:R0:W1:Y:S01]  /*0230*/  SYNCS.EXCH.64 URZ, [UR8], UR4 ;  /* 0x00000004083f75b2 */ /* 0x0010620008000100 */
[----:B------:R0:W2:Y:S01]  /*0240*/  SYNCS.EXCH.64 URZ, [UR8+0x30], UR6 ;  /* 0x00003006083f75b2 */ /* 0x0000a20008000100 */
[----:B------:R0:W3:Y:S01]  /*0250*/  SYNCS.EXCH.64 URZ, [UR8+0x8], UR4 ;  /* 0x00000804083f75b2 */ /* 0x0000e20008000100 */
[----:B------:R0:W4:Y:S01]  /*0260*/  SYNCS.EXCH.64 URZ, [UR8+0x38], UR6 ;  /* 0x00003806083f75b2 */ /* 0x0001220008000100 */
[----:B------:R0:W0:Y:S01]  /*0270*/  SYNCS.EXCH.64 URZ, [UR8+0x10], UR4 ;  /* 0x00001004083f75b2 */ /* 0x0000220008000100 */
[----:B------:R0:W0:Y:S01]  /*0280*/  SYNCS.EXCH.64 URZ, [UR8+0x40], UR6 ;  /* 0x00004006083f75b2 */ /* 0x0000220008000100 */
[----:B------:R0:W0:Y:S01]  /*0290*/  SYNCS.EXCH.64 URZ, [UR8+0x18], UR4 ;  /* 0x00001804083f75b2 */ /* 0x0000220008000100 */
[----:B------:R0:W0:Y:S01]  /*02a0*/  SYNCS.EXCH.64 URZ, [UR8+0x48], UR6 ;  /* 0x00004806083f75b2 */ /* 0x0000220008000100 */
[----:B------:R0:W0:Y:S01]  /*02b0*/  SYNCS.EXCH.64 URZ, [UR8+0x20], UR4 ;  /* 0x00002004083f75b2 */ /* 0x0000220008000100 */
[----:B------:R0:W0:Y:S01]  /*02c0*/  SYNCS.EXCH.64 URZ, [UR8+0x50], UR6 ;  /* 0x00005006083f75b2 */ /* 0x0000220008000100 */
[----:B------:R0:W0:Y:S01]  /*02d0*/  SYNCS.EXCH.64 URZ, [UR8+0x28], UR4 ;  /* 0x00002804083f75b2 */ /* 0x0000220008000100 */
[----:B------:R0:W0:Y:S01]  /*02e0*/  SYNCS.EXCH.64 URZ, [UR8+0x58], UR6 ;  /* 0x00005806083f75b2 */ /* 0x0000220008000100 */
[----:B------:R-:W-:Y:S01]  /*02f0*/  NOP ;  /* 0x0000000000007918 */ /* 0x000fe20000000000 */
.L_x_2:
[----:B------:R-:W5:Y:S01]  /*0300*/  SHFL.IDX PT, R0, R0, RZ, 0x1f ;  /* 0x00001fff00007589 */ /* 0x000f6200000e0000 */
[----:B------:R-:W1:Y:S01]  /*0310*/  LDC R4, c[0x0][0x65c] ;  /* 0x00019700ff047b82 */ /* 0x000e620000000800 */
[----:B------:R-:W-:Y:S02]  /*0320*/  ELECT P0, URZ, PT ;  /* 0x00000000003f782f */ /* 0x000fe40003800000 */
[----:B------:R-:W-:Y:S01]  /*0330*/  ISETP.NE.AND P2, PT, R7, RZ, PT ;  /* 0x000000ff0700720c */ /* 0x000fe20003f45270 */
[----:B------:R-:W2:Y:S01]  /*0340*/  S2R R8, SR_CTAID.Y ;  /* 0x0000000000087919 */ /* 0x000ea20000002600 */
[----:B0-----:R-:W-:Y:S01]  /*0350*/  UMOV UR4, 0x20 ;  /* 0x0000002000047882 */ /* 0x001fe20000000000 */
[----:B------:R-:W-:Y:S01]  /*0360*/  NOP ;  /* 0x0000000000007918 */ /* 0x000fe20000000000 */
[----:B------:R-:W-:Y:S01]  /*0370*/  NOP ;  /* 0x0000000000007918 */ /* 0x000fe20000000000 */
[----:B------:R-:W0:Y:S01]  /*0380*/  S2R R6, SR_CTAID.X ;  /* 0x0000000000067919 */ /* 0x000e220000002500 */
[----:B-----5:R-:W-:-:S02]  /*0390*/  ISETP.NE.OR P0, PT, R0, RZ, !P0 ;  /* 0x000000ff0000720c */ /* 0x020fc40004705670 */
[----:B-1----:R-:W-:Y:S02]  /*03a0*/  ISETP.NE.AND P4, PT, R4, 0x1, PT ;  /* 0x000000010400780c */ /* 0x002fe40003f85270 */
[----:B------:R-:W-:-:S04]  /*03b0*/  SHF.R.S32.HI R4, RZ, 0x1f, R3 ;  /* 0x0000001fff047819 */ /* 0x000fc80000011403 */
[----:B------:R-:W-:-:S04]  /*03c0*/  LEA.HI R4, R4, R3, RZ, 0x2 ;  /* 0x0000000304047211 */ /* 0x000fc800078f10ff */
[----:B------:R-:W-:Y:S01]  /*03d0*/  LOP3.LUT R4, R4, 0xfffffffc, RZ, 0xc0, !PT ;  /* 0xfffffffc04047812 */ /* 0x000fe200078ec0ff */
[----:B------:R-:W-:Y:S01]  /*03e0*/  VOTEU.ALL UP0, P0 ;  /* 0x00000000003f7886 */ /* 0x000fe20000000000 */
[----:B------:R-:W-:Y:S01]  /*03f0*/  VOTEU.ALL UP1, P0 ;  /* 0x00000000003f7886 */ /* 0x000fe20000020000 */
[----:B------:R-:W0:Y:S01]  /*0400*/  @P4 LDC R9, c[0x0][0x10] ;  /* 0x00000400ff094b82 */ /* 0x000e220000000800 */
[----:B------:R-:W-:Y:S02]  /*0410*/  @P4 IMAD.MOV.U32 R5, RZ, RZ, RZ ;  /* 0x000000ffff054224 */ /* 0x000fe400078e00ff */
[----:B------:R-:W-:Y:S01]  /*0420*/  IMAD.IADD R3, R3, 0x1, -R4 ;  /* 0x0000000103037824 */ /* 0x000fe200078e0a04 */
[----:B------:R-:W-:Y:S01]  /*0430*/  @!UP0 UMOV UR6, 0x400 ;  /* 0x0000040000068882 */ /* 0x000fe20000000000 */
[----:B------:R-:W-:-:S04]  /*0440*/  @!UP0 UIADD3 UR4, -UR4, 0x100000, URZ ;  /* 0x0010000004048890 */ /* 0x000fc8000fffe13f */
[----:B------:R-:W-:Y:S02]  /*0450*/  @!UP0 USHF.L.U32 UR5, UR4, 0xb, URZ ;  /* 0x0000000b04058899 */ /* 0x000fe4000800063f */
[----:B------:R-:W-:Y:S01]  /*0460*/  @!UP0 USHF.L.U32 UR4, UR4, 0x1, URZ ;  /* 0x0000000104048899 */ /* 0x000fe2000800063f */
[----:B--2---:R-:W-:Y:S01]  /*0470*/  @P4 IMAD.MOV.U32 R4, RZ, RZ, R8 ;  /* 0x000000ffff044224 */ /* 0x004fe200078e0008 */
[----:B------:R-:W1:Y:S01]  /*0480*/  @!UP0 S2UR UR7, SR_CgaCtaId ;  /* 0x00000000000789c3 */ /* 0x000e620000008800 */
[----:B------:R-:W-:-:S07]  /*0490*/  @P4 IMAD.MOV.U32 R13, RZ, RZ, RZ ;  /* 0x000000ffff0d4224 */ /* 0x000fce00078e00ff */
[----:B------:R-:W2:Y:S01]  /*04a0*/  @!P4 LDC R11, c[0x0][0xc] ;  /* 0x00000300ff0bcb82 */ /* 0x000ea20000000800 */
[----:B0-----:R-:W-:-:S04]  /*04b0*/  @P4 IMAD.WIDE.U32 R4, R6, R9, R4 ;  /* 0x0000000906044225 */ /* 0x001fc800078e0004 */
[----:B------:R-:W-:Y:S02]  /*04c0*/  VIADD R9, R7, 0xffffffff ;  /* 0xffffffff07097836 */ /* 0x000fe40000000000 */
[----:B------:R-:W-:Y:S01]  /*04d0*/  @P4 IMAD.MOV.U32 R0, RZ, RZ, R4 ;  /* 0x000000ffff004224 */ /* 0x000fe200078e0004 */
[----:B-1----:R-:W-:Y:S02]  /*04e0*/  @!UP0 ULEA UR6, UR7, UR6, 0x18 ;  /* 0x0000000607068291 */ /* 0x002fe4000f8ec03f */
[----:B------:R-:W-:Y:S01]  /*04f0*/  ISETP.GE.U32.AND P1, PT, R9, 0x2, PT ;  /* 0x000000020900780c */ /* 0x000fe20003f26070 */
[----:B------:R-:W-:Y:S01]  /*0500*/  VOTEU.ALL UP0, P0 ;  /* 0x00000000003f7886 */ /* 0x000fe20000000000 */
[----:B------:R-:W-:Y:S01]  /*0510*/  ISETP.NE.AND P0, PT, R3, 0x3, PT ;  /* 0x000000030300780c */ /* 0x000fe20003f05270 */
[----:B------:R-:W-:-:S03]  /*0520*/  @P4 IMAD.IADD R5, R5, 0x1, R13 ;  /* 0x0000000105054824 */ /* 0x000fc600078e020d */
[----:B------:R-:W-:-:S04]  /*0530*/  ISETP.EQ.OR P0, PT, R3, RZ, !P0 ;  /* 0x000000ff0300720c */ /* 0x000fc80004702670 */
[----:B------:R-:W-:Y:S01]  /*0540*/  ISETP.EQ.AND P0, PT, R7, RZ, P0 ;  /* 0x000000ff0700720c */ /* 0x000fe20000702270 */
[----:B------:R-:W-:Y:S01]  /*0550*/  IMAD.MOV.U32 R7, RZ, RZ, RZ ;  /* 0x000000ffff077224 */ /* 0x000fe200078e00ff */
[----:B------:R-:W0:Y:S02]  /*0560*/  FENCE.VIEW.ASYNC.S ;  /* 0x00000000000073c6 */ /* 0x000e240000000000 */
[----:B0-----:R0:W3:Y:S01]  /*0570*/  @!UP0 SYNCS.EXCH.64 URZ, [UR6+0x70], UR4 ;  /* 0x00007004063f85b2 */ /* 0x0010e20008000100 */
[----:B------:R-:W-:Y:S01]  /*0580*/  SEL R4, RZ, 0x1, !P0 ;  /* 0x00000001ff047807 */ /* 0x000fe20004000000 */
[----:B--2---:R-:W-:-:S03]  /*0590*/  @!P4 IMAD.WIDE.U32 R10, R11, R8, R6 ;  /* 0x000000080b0ac225 */ /* 0x004fc600078e0006 */
[----:B------:R-:W-:Y:S01]  /*05a0*/  SEL R4, R4, 0x2, P1 ;  /* 0x0000000204047807 */ /* 0x000fe20000800000 */
[----:B------:R-:W-:Y:S02]  /*05b0*/  @!P4 IMAD.MOV.U32 R0, RZ, RZ, R10 ;  /* 0x000000ffff00c224 */ /* 0x000fe400078e000a */
[----:B------:R-:W-:Y:S01]  /*05c0*/  @!P4 IMAD.MOV.U32 R5, RZ, RZ, R11 ;  /* 0x000000ffff05c224 */ /* 0x000fe200078e000b */
[----:B------:R0:W3:Y:S01]  /*05d0*/  @!UP1 SYNCS.EXCH.64 URZ, [UR6+0x78], UR4 ;  /* 0x00007804063f95b2 */ /* 0x0000e20008000100 */
[----:B------:R-:W-:Y:S01]  /*05e0*/  NOP ;  /* 0x0000000000007918 */ /* 0x000fe20000000000 */
[----:B---34-:R-:W-:Y:S06]  /*05f0*/  BAR.SYNC.DEFER_BLOCKING 0x0 ;  /* 0x0000000000007b1d */ /* 0x018fec0000010000 */
[----:B------:R-:W-:Y:S05]  /*0600*/  @!P2 BRA `(.L_x_3) ;  /* 0x0000004c0080a947 */ /* 0x000fea0003800000 */
[----:B------:R-:W-:-:S13]  /*0610*/  ISETP.GT.U32.AND P0, PT, R9, 0x1, PT ;  /* 0x000000010900780c */ /* 0x000fda0003f04070 */
[----:B0-----:R-:W-:Y:S05]  /*0620*/  @P0 EXIT ;  /* 0x000000000000094d */ /* 0x001fea0003800000 */
[----:B------:R-:W-:Y:S01]  /*0630*/  ULDC.64 UR4, c[0x0][0x650] ;  /* 0x0001940000047ab9 */ /* 0x000fe20000000a00 */
[----:B------:R-:W-:Y:S01]  /*0640*/  PRMT R9, RZ, 0x7610, R9 ;  /* 0x00007610ff097816 */ /* 0x000fe20000000009 */
[----:B------:R-:W-:Y:S01]  /*0650*/  IMAD.MOV.U32 R16, RZ, RZ, -0x1 ;  /* 0xffffffffff107424 */ /* 0x000fe200078e00ff */
[----:B------:R-:W-:Y:S01]  /*0660*/  ISETP.GE.U32.AND P0, PT, R0, UR4, PT ;  /* 0x0000000400007c0c */ /* 0x000fe2000bf06070 */
[----:B------:R-:W-:Y:S02]  /*0670*/  IMAD.MOV.U32 R12, RZ, RZ, -0x1 ;  /* 0xffffffffff0c7424 */ /* 0x000fe400078e00ff */
[----:B------:R-:W-:Y:S01]  /*0680*/  IMAD.MOV.U32 R69, RZ, RZ, -0x1 ;  /* 0xffffffffff457424 */ /* 0x000fe200078e00ff */
[----:B------:R-:W-:-:S13]  /*0690*/  ISETP.GE.U32.AND.EX P0, PT, R5, UR5, PT, P0 ;  /* 0x0000000505007c0c */ /* 0x000fda000bf06100 */
[----:B------:R-:W-:Y:S05]  /*06a0*/  @P0 BRA `(.L_x_4) ;  /* 0x0000000400600947 */ /* 0x000fea0003800000 */
[----:B------:R-:W0:Y:S01]  /*06b0*/  LDC.64 R16, c[0x0][0x628] ;  /* 0x00018a00ff107b82 */ /* 0x000e220000000a00 */
[----:B------:R-:W-:Y:S02]  /*06c0*/  IMAD.MOV.U32 R10, RZ, RZ, R0 ;  /* 0x000000ffff0a7224 */ /* 0x000fe400078e0000 */
[----:B------:R-:W-:-:S05]  /*06d0*/  IMAD.MOV.U32 R11, RZ, RZ, R5 ;  /* 0x000000ffff0b7224 */ /* 0x000fca00078e0005 */
[----:B------:R-:W1:Y:S08]  /*06e0*/  LDC R18, c[0x0][0x630] ;  /* 0x00018c00ff127b82 */ /* 0x000e700000000800 */
[----:B------:R-:W2:Y:S01]  /*06f0*/  LDC.64 R20, c[0x0][0x620] ;  /* 0x00018800ff147b82 */ /* 0x000ea20000000a00 */
[----:B0-----:R-:W-:-:S04]  /*0700*/  ISETP.NE.U32.AND P0, PT, R16, RZ, PT ;  /* 0x000000ff1000720c */ /* 0x001fc80003f05070 */
[----:B------:R-:W-:-:S13]  /*0710*/  ISETP.NE.AND.EX P0, PT, R17, RZ, PT, P0 ;  /* 0x000000ff1100720c */ /* 0x000fda0003f05300 */
[----:B-12---:R-:W-:Y:S05]  /*0720*/  @!P0 BRA `(.L_x_5) ;  /* 0x0000000000288947 */ /* 0x006fea0003800000 */
[----:B------:R-:W0:Y:S02]  /*0730*/  LDC R3, c[0x0][0x634] ;  /* 0x00018d00ff037b82 */ /* 0x000e240000000800 */
[----:B0-----:R-:W-:-:S05]  /*0740*/  IADD3 R3, P0, R0, R3, RZ ;  /* 0x0000000300037210 */ /* 0x001fca0007f1e0ff */
[----:B------:R-:W-:-:S04]  /*0750*/  IMAD.X R9, RZ, RZ, R5, P0 ;  /* 0x000000ffff097224 */ /* 0x000fc800000e0605 */
[----:B------:R-:W-:-:S04]  /*0760*/  IMAD.WIDE.U32 R10, R9, R16, RZ ;  /* 0x00000010090a7225 */ /* 0x000fc800078e00ff */
[----:B------:R-:W-:-:S04]  /*0770*/  IMAD.WIDE.U32 R12, P0, R3, R17, R10 ;  /* 0x00000011030c7225 */ /* 0x000fc8000780000a */
[----:B------:R-:W-:-:S04]  /*0780*/  IMAD.WIDE.U32 R10, R3, R16, RZ ;  /* 0x00000010030a7225 */ /* 0x000fc800078e00ff */
[----:B------:R-:W-:Y:S01]  /*0790*/  IMAD.X R15, RZ, RZ, RZ, P0 ;  /* 0x000000ffff0f7224 */ /* 0x000fe200000e06ff */
[----:B------:R-:W-:Y:S01]  /*07a0*/  IADD3 RZ, P0, R11, R12, RZ ;  /* 0x0000000c0bff7210 */ /* 0x000fe20007f1e0ff */
[----:B------:R-:W-:-:S04]  /*07b0*/  IMAD.MOV.U32 R14, RZ, RZ, R13 ;  /* 0x000000ffff0e7224 */ /* 0x000fc800078e000d */
[----:B------:R-:W-:-:S08]  /*07c0*/  IMAD.WIDE.U32.X R10, R9, R17, R14, P0 ;  /* 0x00000011090a7225 */ /* 0x000fd000000e040e */
.L_x_5:
[-CC-:B------:R-:W-:Y:S01]  /*07d0*/  SHF.R.U64 R69, R10, R18.reuse, R11.reuse ;  /* 0x000000120a457219 */ /* 0x180fe2000000120b */
[----:B------:R-:W0:Y:S01]  /*07e0*/  LDC.64 R22, c[0x0][0x640] ;  /* 0x00019000ff167b82 */ /* 0x000e220000000a00 */
[----:B------:R-:W-:Y:S01]  /*07f0*/  SHF.R.U32.HI R7, RZ, R18, R11 ;  /* 0x00000012ff077219 */ /* 0x000fe2000001160b */
[----:B------:R-:W-:Y:S01]  /*0800*/  ULDC UR4, c[0x0][0x150] ;  /* 0x0000540000047ab9 */ /* 0x000fe20000000800 */
[----:B------:R-:W-:Y:S01]  /*0810*/  IADD3 R9, P0, RZ, -R69, RZ ;  /* 0x80000045ff097210 */ /* 0x000fe20007f1e0ff */
[----:B------:R-:W-:Y:S01]  /*0820*/  IMAD.MOV.U32 R10, RZ, RZ, R0 ;  /* 0x000000ffff0a7224 */ /* 0x000fe200078e0000 */
[----:B------:R-:W-:Y:S01]  /*0830*/  I2FP.F32.U32 R3, R6 ;  /* 0x0000000600037245 */ /* 0x000fe20000201000 */
[----:B------:R-:W-:Y:S02]  /*0840*/  IMAD.MOV.U32 R11, RZ, RZ, R5 ;  /* 0x000000ffff0b7224 */ /* 0x000fe400078e0005 */
[----:B------:R-:W1:Y:S01]  /*0850*/  LDC R14, c[0x0][0x618] ;  /* 0x00018600ff0e7b82 */ /* 0x000e620000000800 */
[----:B------:R-:W-:-:S02]  /*0860*/  IMAD.X R13, RZ, RZ, ~R7, P0 ;  /* 0x000000ffff0d7224 */ /* 0x000fc400000e0e07 */
[----:B------:R-:W-:Y:S01]  /*0870*/  FMUL R3, R3, UR4 ;  /* 0x0000000403037c20 */ /* 0x000fe20008400000 */
[----:B------:R-:W-:Y:S01]  /*0880*/  IMAD.WIDE.U32 R10, R9, R20, R10 ;  /* 0x00000014090a7225 */ /* 0x000fe200078e000a */
[----:B------:R-:W-:-:S03]  /*0890*/  ULDC UR4, c[0x0][0x154] ;  /* 0x0000550000047ab9 */ /* 0x000fc60000000800 */
[----:B------:R-:W-:Y:S01]  /*08a0*/  IMAD R12, R13, R20, RZ ;  /* 0x000000140d0c7224 */ /* 0x000fe200078e02ff */
[----:B------:R-:W2:Y:S01]  /*08b0*/  LDC R7, c[0x0][0x144] ;  /* 0x00005100ff077b82 */ /* 0x000ea20000000800 */
[----:B------:R-:W3:Y:S01]  /*08c0*/  F2I.U32.TRUNC.NTZ R3, R3 ;  /* 0x0000000300037305 */ /* 0x000ee2000020f000 */
[----:B------:R-:W-:Y:S02]  /*08d0*/  IMAD.MOV.U32 R13, RZ, RZ, -0x1 ;  /* 0xffffffffff0d7424 */ /* 0x000fe400078e00ff */
[----:B------:R-:W-:-:S04]  /*08e0*/  IMAD R9, R9, R21, R12 ;  /* 0x0000001509097224 */ /* 0x000fc800078e020c */
[----:B------:R-:W4:Y:S01]  /*08f0*/  LDC R18, c[0x0][0x608] ;  /* 0x00018200ff127b82 */ /* 0x000f220000000800 */
[----:B------:R-:W-:Y:S01]  /*0900*/  IMAD.IADD R11, R11, 0x1, R9 ;  /* 0x000000010b0b7824 */ /* 0x000fe200078e0209 */
[----:B0-----:R-:W-:Y:S02]  /*0910*/  ISETP.NE.U32.AND P0, PT, R22, RZ, PT ;  /* 0x000000ff1600720c */ /* 0x001fe40003f05070 */
[----:B------:R-:W-:Y:S02]  /*0920*/  I2FP.F32.U32 R9, R8 ;  /* 0x0000000800097245 */ /* 0x000fe40000201000 */
[----:B------:R-:W-:Y:S02]  /*0930*/  ISETP.NE.AND.EX P0, PT, R23, RZ, PT, P0 ;  /* 0x000000ff1700720c */ /* 0x000fe40003f05300 */
[----:B------:R-:W0:Y:S01]  /*0940*/  LDC R12, c[0x0][0x658] ;  /* 0x00019600ff0c7b82 */ /* 0x000e220000000800 */
[-C--:B-1----:R-:W-:Y:S01]  /*0950*/  SHF.R.U64 R16, R10, R14.reuse, R11 ;  /* 0x0000000e0a107219 */ /* 0x082fe2000000120b */
[----:B---3--:R-:W-:Y:S01]  /*0960*/  IMAD.MOV R10, RZ, RZ, -R3 ;  /* 0x000000ffff0a7224 */ /* 0x008fe200078e0a03 */
[----:B------:R-:W-:-:S05]  /*0970*/  SHF.R.U32.HI R11, RZ, R14, R11 ;  /* 0x0000000eff0b7219 */ /* 0x000fca000001160b */
[----:B------:R-:W1:Y:S01]  /*0980*/  LDC R17, c[0x0][0x148] ;  /* 0x00005200ff117b82 */ /* 0x000e620000000800 */
[----:B--2---:R-:W-:Y:S02]  /*0990*/  IMAD R3, R7, R10, R6 ;  /* 0x0000000a07037224 */ /* 0x004fe400078e0206 */
[----:B------:R-:W-:-:S04]  /*09a0*/  FMUL R7, R9, UR4 ;  /* 0x0000000409077c20 */ /* 0x000fc80008400000 */
[----:B------:R2:W3:Y:S01]  /*09b0*/  F2I.U32.TRUNC.NTZ R15, R7 ;  /* 0x00000007000f7305 */ /* 0x0004e2000020f000 */
[----:B------:R-:W1:Y:S01]  /*09c0*/  LDC R21, c[0x0][0x600] ;  /* 0x00018000ff157b82 */ /* 0x000e620000000800 */
[-CC-:B----4-:R-:W-:Y:S02]  /*09d0*/  SHF.R.U64 R27, R16, R18.reuse, R11.reuse ;  /* 0x00000012101b7219 */ /* 0x190fe4000000120b */
[----:B------:R-:W-:Y:S01]  /*09e0*/  SHF.R.U32.HI R9, RZ, R18, R11 ;  /* 0x00000012ff097219 */ /* 0x000fe2000001160b */
[----:B------:R-:W-:-:S04]  /*09f0*/  IMAD.MOV.U32 R11, RZ, RZ, 0x1 ;  /* 0x00000001ff0b7424 */ /* 0x000fc800078e00ff */
[----:B------:R-:W4:Y:S01]  /*0a00*/  LDC R20, c[0x0][0x648] ;  /* 0x00019200ff147b82 */ /* 0x000f220000000800 */
[-C--:B0-----:R-:W-:Y:S02]  /*0a10*/  SHF.L.U32 R6, R13, R12.reuse, RZ ;  /* 0x0000000c0d067219 */ /* 0x081fe400000006ff */
[-CC-:B------:R-:W-:Y:S02]  /*0a20*/  SHF.R.U64 R18, R27, R12.reuse, R9.reuse ;  /* 0x0000000c1b127219 */ /* 0x180fe40000001209 */
[----:B------:R-:W-:Y:S02]  /*0a30*/  SHF.R.U32.HI R19, RZ, R12, R9 ;  /* 0x0000000cff137219 */ /* 0x000fe40000011609 */
[----:B------:R-:W-:Y:S01]  /*0a40*/  LOP3.LUT R14, RZ, R6, RZ, 0x33, !PT ;  /* 0x00000006ff0e7212 */ /* 0x000fe200078e33ff */
[----:B------:R-:W0:Y:S01]  /*0a50*/  LDC R25, c[0x0][0x638] ;  /* 0x00018e00ff197b82 */ /* 0x000e220000000800 */
[----:B------:R-:W-:Y:S01]  /*0a60*/  SHF.L.U32 R9, R11, R12, RZ ;  /* 0x0000000c0b097219 */ /* 0x000fe200000006ff */
[----:B------:R-:W-:-:S02]  /*0a70*/  IMAD.MOV.U32 R6, RZ, RZ, R18 ;  /* 0x000000ffff067224 */ /* 0x000fc400078e0012 */
[----:B--2---:R-:W-:-:S04]  /*0a80*/  IMAD.MOV.U32 R7, RZ, RZ, R19 ;  /* 0x000000ffff077224 */ /* 0x004fc800078e0013 */
[----:B------:R-:W2:Y:S01]  /*0a90*/  LDC R24, c[0x0][0x610] ;  /* 0x00018400ff187b82 */ /* 0x000ea20000000800 */
[----:B---3--:R-:W-:Y:S05]  /*0aa0*/  @!P0 BRA `(.L_x_6) ;  /* 0x0000000000288947 */ /* 0x008fea0003800000 */
[----:B------:R-:W3:Y:S02]  /*0ab0*/  LDC R13, c[0x0][0x64c] ;  /* 0x00019300ff0d7b82 */ /* 0x000ee40000000800 */
[----:B---3--:R-:W-:-:S05]  /*0ac0*/  IADD3 R13, P0, R18, R13, RZ ;  /* 0x0000000d120d7210 */ /* 0x008fca0007f1e0ff */
        /* <DEDUP_REMOVED lines=8> */
.L_x_6:
[----:B----4-:R-:W-:Y:S01]  /*0b50*/  SHF.R.U64 R6, R6, R20, R7 ;  /* 0x0000001406067219 */ /* 0x010fe20000001207 */
[----:B-1----:R-:W-:Y:S01]  /*0b60*/  VIADD R7, R21, 0xffffffff ;  /* 0xffffffff15077836 */ /* 0x002fe20000000000 */
[----:B------:R-:W-:Y:S01]  /*0b70*/  LOP3.LUT R14, R27, R14, RZ, 0xc0, !PT ;  /* 0x0000000e1b0e7212 */ /* 0x000fe200078ec0ff */
[----:B------:R-:W-:Y:S02]  /*0b80*/  IMAD.MOV R15, RZ, RZ, -R15 ;  /* 0x000000ffff0f7224 */ /* 0x000fe400078e0a0f */
[----:B------:R-:W-:Y:S01]  /*0b90*/  IMAD.MOV R10, RZ, RZ, -R6 ;  /* 0x000000ffff0a7224 */ /* 0x000fe200078e0a06 */
[----:B------:R-:W-:Y:S01]  /*0ba0*/  LOP3.LUT R7, R16, R7, RZ, 0xc0, !PT ;  /* 0x0000000710077212 */ /* 0x000fe200078ec0ff */
[----:B------:R-:W-:Y:S02]  /*0bb0*/  IMAD R14, R9, R6, R14 ;  /* 0x00000006090e7224 */ /* 0x000fe400078e020e */
[----:B------:R-:W-:Y:S02]  /*0bc0*/  @P4 IMAD R3, R17, R15, R8 ;  /* 0x0000000f11034224 */ /* 0x000fe400078e0208 */
[----:B0-----:R-:W-:-:S02]  /*0bd0*/  IMAD R6, R10, R25, R18 ;  /* 0x000000190a067224 */ /* 0x001fc400078e0212 */
[----:B--2---:R-:W-:Y:S02]  /*0be0*/  IMAD R3, R14, R24, R3 ;  /* 0x000000180e037224 */ /* 0x004fe400078e0203 */
[----:B------:R-:W-:Y:S02]  /*0bf0*/  IMAD R6, R6, R21, R7 ;  /* 0x0000001506067224 */ /* 0x000fe400078e0207 */
[----:B------:R-:W-:-:S03]  /*0c00*/  IMAD.MOV.U32 R9, RZ, RZ, 0x1 ;  /* 0x00000001ff097424 */ /* 0x000fc600078e00ff */
[----:B------:R-:W-:Y:S02]  /*0c10*/  SEL R12, R6, R3, !P4 ;  /* 0x00000003060c7207 */ /* 0x000fe40006000000 */
[----:B------:R-:W-:-:S07]  /*0c20*/  SEL R16, R3, R6, !P4 ;  /* 0x0000000603107207 */ /* 0x000fce0006000000 */
.L_x_4:
[----:B------:R-:W-:-:S08]  /*0c30*/  NOP ;  /* 0x0000000000007918 */ /* 0x000fd00000000000 */
[----:B------:R-:W0:Y:S02]  /*0c40*/  USETMAXREG.TRY_ALLOC.CTAPOOL UP0, 0xe8 ;  /* 0x000000e8000079c8 */ /* 0x000e240008000600 */
[----:B0-----:R-:W-:-:S13]  /*0c50*/  PLOP3.LUT P0, PT, PT, PT, UP0, 0x80, 0x0 ;  /* 0x000000000000781c */ /* 0x001fda0003f0f008 */
[----:B------:R-:W-:Y:S05]  /*0c60*/  @!P0 BRA `(.L_x_4) ;  /* 0xfffffffc00f08947 */ /* 0x000fea000383ffff */
[----:B------:R-:W-:Y:S01]  /*0c70*/  ULDC.64 UR4, c[0x0][0x598] ;  /* 0x0001660000047ab9 */ /* 0x000fe20000000a00 */
[----:B------:R-:W-:Y:S01]  /*0c80*/  ULDC.64 UR16, c[0x0][0x208] ;  /* 0x0000820000107ab9 */ /* 0x000fe20000000a00 */
[----:B------:R-:W-:-:S04]  /*0c90*/  ISETP.NE.U32.AND P0, PT, RZ, UR4, PT ;  /* 0x00000004ff007c0c */ /* 0x000fc8000bf05070 */
[----:B------:R-:W-:-:S13]  /*0ca0*/  ISETP.NE.AND.EX P0, PT, RZ, UR5, PT, P0 ;  /* 0x00000005ff007c0c */ /* 0x000fda000bf05300 */
[----:B------:R-:W-:Y:S05]  /*0cb0*/  @!P0 BRA `(.L_x_7) ;  /* 0x00000000001c8947 */ /* 0x000fea0003800000 */
[----:B------:R-:W0:Y:S02]  /*0cc0*/  LDC.64 R6, c[0x0][0x598] ;  /* 0x00016600ff067b82 */ /* 0x000e240000000a00 */
[----:B0-----:R-:W2:Y:S02]  /*0cd0*/  LDG.E.64 R6, desc[UR16][R6.64] ;  /* 0x0000001006067981 */ /* 0x001ea4000c1e1b00 */
[----:B--2---:R-:W-:-:S04]  /*0ce0*/  ISETP.NE.U32.AND P0, PT, R6, RZ, PT ;  /* 0x000000ff0600720c */ /* 0x004fc80003f05070 */
[----:B------:R-:W-:-:S13]  /*0cf0*/  ISETP.NE.AND.EX P0, PT, R7, RZ, PT, P0 ;  /* 0x000000ff0700720c */ /* 0x000fda0003f05300 */
[----:B------:R-:W-:Y:S05]  /*0d00*/  @!P0 BRA `(.L_x_7) ;  /* 0x0000000000088947 */ /* 0x000fea0003800000 */
[----:B------:R0:W5:Y:S01]  /*0d10*/  LD.E R3, desc[UR16][R6.64] ;  /* 0x0000001006037980 */ /* 0x000162000c101900 */
[----:B------:R-:W-:Y:S05]  /*0d20*/  BRA `(.L_x_8) ;  /* 0x0000000000207947 */ /* 0x000fea0003800000 */
.L_x_7:
[----:B------:R-:W-:Y:S02]  /*0d30*/  ULDC.64 UR4, c[0x0][0x588] ;  /* 0x0001620000047ab9 */ /* 0x000fe40000000a00 */
[----:B------:R-:W-:-:S04]  /*0d40*/  ISETP.NE.U32.AND P0, PT, RZ, UR4, PT ;  /* 0x00000004ff007c0c */ /* 0x000fc8000bf05070 */
[----:B------:R-:W-:-:S13]  /*0d50*/  ISETP.NE.AND.EX P0, PT, RZ, UR5, PT, P0 ;  /* 0x00000005ff007c0c */ /* 0x000fda000bf05300 */
[----:B------:R-:W-:Y:S05]  /*0d60*/  @!P0 BRA `(.L_x_9) ;  /* 0x00000000000c8947 */ /* 0x000fea0003800000 */
[----:B------:R-:W0:Y:S02]  /*0d70*/  LDC.64 R6, c[0x0][0x588] ;  /* 0x00016200ff067b82 */ /* 0x000e240000000a00 */
[----:B0-----:R1:W5:Y:S01]  /*0d80*/  LDG.E R3, desc[UR16][R6.64] ;  /* 0x0000001006037981 */ /* 0x001362000c1e1900 */
[----:B------:R-:W-:Y:S05]  /*0d90*/  BRA `(.L_x_8) ;  /* 0x0000000000047947 */ /* 0x000fea0003800000 */
.L_x_9:
[----:B------:R-:W2:Y:S02]  /*0da0*/  LDC R3, c[0x0][0x580] ;  /* 0x00016000ff037b82 */ /* 0x000ea40000000800 */
.L_x_8:
[----:B------:R-:W-:Y:S02]  /*0db0*/  ULDC.64 UR4, c[0x0][0x5a0] ;  /* 0x0001680000047ab9 */ /* 0x000fe40000000a00 */
[----:B------:R-:W-:-:S04]  /*0dc0*/  ISETP.NE.U32.AND P0, PT, RZ, UR4, PT ;  /* 0x00000004ff007c0c */ /* 0x000fc8000bf05070 */
[----:B------:R-:W-:-:S13]  /*0dd0*/  ISETP.NE.AND.EX P0, PT, RZ, UR5, PT, P0 ;  /* 0x00000005ff007c0c */ /* 0x000fda000bf05300 */
[----:B------:R-:W-:Y:S05]  /*0de0*/  @!P0 BRA `(.L_x_10) ;  /* 0x00000000001c8947 */ /* 0x000fea0003800000 */
[----:B01----:R-:W0:Y:S02]  /*0df0*/  LDC.64 R6, c[0x0][0x5a0] ;  /* 0x00016800ff067b82 */ /* 0x003e240000000a00 */
[----:B0-----:R-:W3:Y:S02]  /*0e00*/  LDG.E.64 R6, desc[UR16][R6.64] ;  /* 0x0000001006067981 */ /* 0x001ee4000c1e1b00 */
[----:B---3--:R-:W-:-:S04]  /*0e10*/  ISETP.NE.U32.AND P0, PT, R6, RZ, PT ;  /* 0x000000ff0600720c */ /* 0x008fc80003f05070 */
[----:B------:R-:W-:-:S13]  /*0e20*/  ISETP.NE.AND.EX P0, PT, R7, RZ, PT, P0 ;  /* 0x000000ff0700720c */ /* 0x000fda0003f05300 */
[----:B------:R-:W-:Y:S05]  /*0e30*/  @!P0 BRA `(.L_x_10) ;  /* 0x0000000000088947 */ /* 0x000fea0003800000 */
[----:B------:R0:W5:Y:S01]  /*0e40*/  LD.E R10, desc[UR16][R6.64] ;  /* 0x00000010060a7980 */ /* 0x000162000c101900 */
[----:B------:R-:W-:Y:S05]  /*0e50*/  BRA `(.L_x_11) ;  /* 0x0000000000207947 */ /* 0x000fea0003800000 */
.L_x_10:
[----:B------:R-:W-:Y:S02]  /*0e60*/  ULDC.64 UR4, c[0x0][0x590] ;  /* 0x0001640000047ab9 */ /* 0x000fe40000000a00 */
[----:B------:R-:W-:-:S04]  /*0e70*/  ISETP.NE.U32.AND P0, PT, RZ, UR4, PT ;  /* 0x00000004ff007c0c */ /* 0x000fc8000bf05070 */
[----:B------:R-:W-:-:S13]  /*0e80*/  ISETP.NE.AND.EX P0, PT, RZ, UR5, PT, P0 ;  /* 0x00000005ff007c0c */ /* 0x000fda000bf05300 */
[----:B------:R-:W-:Y:S05]  /*0e90*/  @!P0 BRA `(.L_x_12) ;  /* 0x00000000000c8947 */ /* 0x000fea0003800000 */
[----:B------:R-:W3:Y:S02]  /*0ea0*/  LDC.64 R10, c[0x0][0x590] ;  /* 0x00016400ff0a7b82 */ /* 0x000ee40000000a00 */
[----:B---3--:R3:W5:Y:S01]  /*0eb0*/  LDG.E R10, desc[UR16][R10.64] ;  /* 0x000000100a0a7981 */ /* 0x008762000c1e1900 */
[----:B------:R-:W-:Y:S05]  /*0ec0*/  BRA `(.L_x_11) ;  /* 0x0000000000047947 */ /* 0x000fea0003800000 */
.L_x_12:
[----:B------:R-:W4:Y:S02]  /*0ed0*/  LDC R10, c[0x0][0x584] ;  /* 0x00016100ff0a7b82 */ /* 0x000f240000000800 */
.L_x_11:
[----:B------:R-:W-:-:S13]  /*0ee0*/  LOP3.LUT P0, RZ, R9, 0xff, RZ, 0xc0, !PT ;  /* 0x000000ff09ff7812 */ /* 0x000fda000780c0ff */
[----:B------:R-:W-:Y:S05]  /*0ef0*/  @!P0 EXIT ;  /* 0x000000000000894d */ /* 0x000fea0003800000 */
[----:B------:R-:W-:Y:S01]  /*0f00*/  ULDC UR4, c[0x0][0x28c] ;  /* 0x0000a30000047ab9 */ /* 0x000fe20000000800 */
[----:B------:R-:W-:Y:S01]  /*0f10*/  LOP3.LUT R80, R4, 0x1, RZ, 0xfc, !PT ;  /* 0x0000000104507812 */ /* 0x000fe200078efcff */
[----:B------:R-:W-:-:S04]  /*0f20*/  UIADD3 UR4, UR4, 0x7f, URZ ;  /* 0x0000007f04047890 */ /* 0x000fc8000fffe03f */
[----:B------:R-:W-:-:S04]  /*0f30*/  USHF.R.S32.HI UR5, URZ, 0x1f, UR4 ;  /* 0x0000001f3f057899 */ /* 0x000fc80008011404 */
[----:B------:R-:W-:-:S03]  /*0f40*/  ULEA.HI UR5, UR5, UR4, URZ, 0x7 ;  /* 0x0000000405057291 */ /* 0x000fc6000f8f383f */
[----:B------:R-:W-:Y:S01]  /*0f50*/  UMOV UR4, URZ ;  /* 0x0000003f00047c82 */ /* 0x000fe20008000000 */
[----:B------:R-:W-:-:S03]  /*0f60*/  USHF.R.S32.HI UR9, URZ, 0x7, UR5 ;  /* 0x000000073f097899 */ /* 0x000fc60008011405 */
[----:B------:R-:W-:-:S09]  /*0f70*/  UMOV UR5, URZ ;  /* 0x0000003f00057c82 */ /* 0x000fd20008000000 */
.L_x_101:
[----:B01----:R-:W-:Y:S01]  /*0f80*/  LOP3.LUT R6, R2, 0x80, RZ, 0xc0, !PT ;  /* 0x0000008002067812 */ /* 0x003fe200078ec0ff */
[----:B------:R-:W0:Y:S01]  /*0f90*/  S2UR UR13, SR_CgaCtaId ;  /* 0x00000000000d79c3 */ /* 0x000e220000008800 */
[----:B------:R-:W-:Y:S01]  /*0fa0*/  UMOV UR12, 0x400 ;  /* 0x00000400000c7882 */ /* 0x000fe20000000000 */
[----:B------:R-:W-:Y:S01]  /*0fb0*/  UMOV UR6, URZ ;  /* 0x0000003f00067c82 */ /* 0x000fe20008000000 */
[----:B------:R-:W-:Y:S01]  /*0fc0*/  SHF.R.U32.HI R6, RZ, 0x7, R6 ;  /* 0x00000007ff067819 */ /* 0x000fe20000011606 */
[----:B------:R-:W-:Y:S01]  /*0fd0*/  UMOV UR7, URZ ;  /* 0x0000003f00077c82 */ /* 0x000fe20008000000 */
[----:B------:R-:W-:Y:S01]  /*0fe0*/  UMOV UR18, UR5 ;  /* 0x0000000500127c82 */ /* 0x000fe20008000000 */
[----:B------:R-:W-:Y:S01]  /*0ff0*/  CS2R R14, SRZ ;  /* 0x00000000000e7805 */ /* 0x000fe2000001ff00 */
[----:B---3--:R-:W-:Y:S01]  /*1000*/  IMAD.MOV.U32 R11, RZ, RZ, RZ ;  /* 0x000000ffff0b7224 */ /* 0x008fe200078e00ff */
[----:B------:R-:W1:Y:S01]  /*1010*/  LDC R7, c[0x0][0x28c] ;  /* 0x0000a300ff077b82 */ /* 0x000e620000000800 */
[----:B------:R-:W3:Y:S01]  /*1020*/  SHFL.IDX PT, R6, R6, RZ, 0x1f ;  /* 0x00001fff06067589 */ /* 0x000ee200000e0000 */
[----:B------:R-:W-:-:S02]  /*1030*/  CS2R R18, SRZ ;  /* 0x0000000000127805 */ /* 0x000fc4000001ff00 */
[----:B------:R-:W-:Y:S02]  /*1040*/  CS2R R20, SRZ ;  /* 0x0000000000147805 */ /* 0x000fe4000001ff00 */
[----:B------:R-:W-:Y:S02]  /*1050*/  CS2R R22, SRZ ;  /* 0x0000000000167805 */ /* 0x000fe4000001ff00 */
[----:B------:R-:W-:Y:S02]  /*1060*/  CS2R R56, SRZ ;  /* 0x0000000000387805 */ /* 0x000fe4000001ff00 */
[----:B------:R-:W-:Y:S02]  /*1070*/  CS2R R58, SRZ ;  /* 0x00000000003a7805 */ /* 0x000fe4000001ff00 */
[----:B------:R-:W-:Y:S02]  /*1080*/  CS2R R60, SRZ ;  /* 0x00000000003c7805 */ /* 0x000fe4000001ff00 */
[----:B------:R-:W-:-:S02]  /*1090*/  CS2R R62, SRZ ;  /* 0x00000000003e7805 */ /* 0x000fc4000001ff00 */
[----:B------:R-:W-:Y:S02]  /*10a0*/  CS2R R64, SRZ ;  /* 0x0000000000407805 */ /* 0x000fe4000001ff00 */
[----:B------:R-:W-:Y:S01]  /*10b0*/  CS2R R66, SRZ ;  /* 0x0000000000427805 */ /* 0x000fe2000001ff00 */
[----:B------:R-:W-:Y:S01]  /*10c0*/  IMAD.MOV.U32 R68, RZ, RZ, RZ ;  /* 0x000000ffff447224 */ /* 0x000fe200078e00ff */
[----:B------:R-:W-:Y:S02]  /*10d0*/  CS2R R70, SRZ ;  /* 0x0000000000467805 */ /* 0x000fe4000001ff00 */
[----:B------:R-:W-:Y:S02]  /*10e0*/  CS2R R72, SRZ ;  /* 0x0000000000487805 */ /* 0x000fe4000001ff00 */
[----:B------:R-:W-:Y:S02]  /*10f0*/  CS2R R74, SRZ ;  /* 0x00000000004a7805 */ /* 0x000fe4000001ff00 */
[----:B------:R-:W-:-:S02]  /*1100*/  CS2R R76, SRZ ;  /* 0x00000000004c7805 */ /* 0x000fc4000001ff00 */
[----:B------:R-:W-:Y:S01]  /*1110*/  CS2R R78, SRZ ;  /* 0x00000000004e7805 */ /* 0x000fe2000001ff00 */
[----:B------:R-:W-:Y:S01]  /*1120*/  IMAD.U32 R9, RZ, RZ, UR4 ;  /* 0x00000004ff097e24 */ /* 0x000fe2000f8e00ff */
[----:B------:R-:W-:Y:S02]  /*1130*/  CS2R R24, SRZ ;  /* 0x0000000000187805 */ /* 0x000fe4000001ff00 */
[----:B------:R-:W-:Y:S02]  /*1140*/  CS2R R26, SRZ ;  /* 0x00000000001a7805 */ /* 0x000fe4000001ff00 */
[----:B------:R-:W-:Y:S02]  /*1150*/  CS2R R28, SRZ ;  /* 0x00000000001c7805 */ /* 0x000fe4000001ff00 */
[----:B------:R-:W-:Y:S02]  /*1160*/  CS2R R30, SRZ ;  /* 0x00000000001e7805 */ /* 0x000fe4000001ff00 */
[----:B------:R-:W-:-:S02]  /*1170*/  CS2R R32, SRZ ;  /* 0x0000000000207805 */ /* 0x000fc4000001ff00 */
[----:B------:R-:W-:Y:S02]  /*1180*/  CS2R R34, SRZ ;  /* 0x0000000000227805 */ /* 0x000fe4000001ff00 */
[----:B-1----:R-:W-:Y:S02]  /*1190*/  ISETP.GE.AND P0, PT, R7, 0x1, PT ;  /* 0x000000010700780c */ /* 0x002fe40003f06270 */
[----:B------:R-:W-:Y:S02]  /*11a0*/  CS2R R36, SRZ ;  /* 0x0000000000247805 */ /* 0x000fe4000001ff00 */
[----:B---3--:R-:W-:Y:S02]  /*11b0*/  R2UR UR8, R6 ;  /* 0x00000000060872ca */ /* 0x008fe400000e0000 */
[----:B------:R-:W-:Y:S02]  /*11c0*/  CS2R R38, SRZ ;  /* 0x0000000000267805 */ /* 0x000fe4000001ff00 */
[----:B------:R-:W-:-:S02]  /*11d0*/  CS2R R40, SRZ ;  /* 0x0000000000287805 */ /* 0x000fc4000001ff00 */
[----:B------:R-:W-:Y:S02]  /*11e0*/  CS2R R42, SRZ ;  /* 0x00000000002a7805 */ /* 0x000fe4000001ff00 */
[----:B------:R-:W-:Y:S02]  /*11f0*/  CS2R R44, SRZ ;  /* 0x00000000002c7805 */ /* 0x000fe4000001ff00 */
[----:B------:R-:W-:Y:S02]  /*1200*/  CS2R R46, SRZ ;  /* 0x00000000002e7805 */ /* 0x000fe4000001ff00 */
[----:B------:R-:W-:Y:S02]  /*1210*/  CS2R R48, SRZ ;  /* 0x0000000000307805 */ /* 0x000fe4000001ff00 */
[----:B------:R-:W-:Y:S02]  /*1220*/  CS2R R50, SRZ ;  /* 0x0000000000327805 */ /* 0x000fe4000001ff00 */
[----:B------:R-:W-:-:S02]  /*1230*/  CS2R R52, SRZ ;  /* 0x0000000000347805 */ /* 0x000fc4000001ff00 */
[----:B------:R-:W-:Y:S01]  /*1240*/  CS2R R54, SRZ ;  /* 0x0000000000367805 */ /* 0x000fe2000001ff00 */
[----:B------:R-:W-:-:S04]  /*1250*/  ULEA.HI UR10, UR8, UR8, URZ, 0x1 ;  /* 0x00000008080a7291 */ /* 0x000fc8000f8f083f */
[----:B------:R-:W-:Y:S02]  /*1260*/  ULOP3.LUT UR11, UR10, 0x7fffe, URZ, 0xc0, !UPT ;  /* 0x0007fffe0a0b7892 */ /* 0x000fe4000f8ec03f */
[----:B0-----:R-:W-:Y:S02]  /*1270*/  ULEA UR10, UR13, UR12, 0x18 ;  /* 0x0000000c0d0a7291 */ /* 0x001fe4000f8ec03f */
[----:B------:R-:W-:-:S03]  /*1280*/  UIADD3 UR11, UR8, -UR11, URZ ;  /* 0x8000000b080b7290 */ /* 0x000fc6000fffe03f */
[----:B------:R-:W-:Y:S01]  /*1290*/  UMOV UR8, URZ ;  /* 0x0000003f00087c82 */ /* 0x000fe20008000000 */
[----:B------:R-:W-:-:S04]  /*12a0*/  ULEA UR11, UR11, UR10, 0xd ;  /* 0x0000000a0b0b7291 */ /* 0x000fc8000f8e683f */
[----:B------:R-:W-:-:S04]  /*12b0*/  UIADD3 UR11, UR11, 0x180, URZ ;  /* 0x000001800b0b7890 */ /* 0x000fc8000fffe03f */
[----:B------:R-:W-:-:S04]  /*12c0*/  USHF.R.U32.HI UR11, URZ, 0x4, UR11 ;  /* 0x000000043f0b7899 */ /* 0x000fc8000801160b */
[----:B------:R-:W-:Y:S01]  /*12d0*/  ULOP3.LUT UR11, UR11, 0x3fff, URZ, 0xc0, !UPT ;  /* 0x00003fff0b0b7892 */ /* 0x000fe2000f8ec03f */
[----:B-----5:R-:W-:Y:S11]  /*12e0*/  @!P0 BRA `(.L_x_13) ;  /* 0x0000000400a08947 */ /* 0x020ff60003800000 */
[----:B------:R-:W-:-:S13]  /*12f0*/  ISETP.NE.AND P1, PT, R80, 0x3, PT ;  /* 0x000000035000780c */ /* 0x000fda0003f25270 */
[----:B------:R-:W-:Y:S05]  /*1300*/  @!P1 BRA `(.L_x_14) ;  /* 0x0000000000049947 */ /* 0x000fea0003800000 */
[----:B------:R-:W-:Y:S01]  /*1310*/  BPT.TRAP 0x1 ;  /* 0x000000040000795c */ /* 0x000fe20000300000 */
.L_x_14:
[----:B------:R-:W-:Y:S01]  /*1320*/  ULEA UR6, UR5, UR10, 0x3 ;  /* 0x0000000a05067291 */ /* 0x000fe2000f8e183f */
[----:B------:R-:W-:-:S05]  /*1330*/  IMAD.U32 R6, RZ, RZ, UR4 ;  /* 0x00000004ff067e24 */ /* 0x000fca000f8e00ff */
[----:B------:R-:W-:-:S04]  /*1340*/  SHF.L.U32 R6, R6, 0x1f, RZ ;  /* 0x0000001f06067819 */ /* 0x000fc800000006ff */
[----:B------:R0:W1:Y:S01]  /*1350*/  SYNCS.PHASECHK.TRANS64.TRYWAIT P0, [UR6], R6 ;  /* 0x00000006ff0075a7 */ /* 0x0000620008000146 */
[----:B------:R-:W-:Y:S05]  /*1360*/  @!P1 BRA `(.L_x_15) ;  /* 0x0000000000049947 */ /* 0x000fea0003800000 */
[----:B------:R-:W-:Y:S01]  /*1370*/  BPT.TRAP 0x1 ;  /* 0x000000040000795c */ /* 0x000fe20000300000 */
.L_x_15:
[----:B-1----:R-:W-:Y:S05]  /*1380*/  @P0 BRA `(.L_x_16) ;  /* 0x0000000000080947 */ /* 0x002fea0003800000 */
[----:B------:R-:W1:Y:S02]  /*1390*/  SYNCS.PHASECHK.TRANS64.TRYWAIT P0, [UR6], R6 ;  /* 0x00000006ff0075a7 */ /* 0x000e640008000146 */
[----:B-1----:R-:W-:Y:S05]  /*13a0*/  @!P0 BRA `(.L_x_17) ;  /* 0x0000005400f88947 */ /* 0x002fea0003800000 */
.L_x_16:
[----:B------:R-:W-:Y:S01]  /*13b0*/  UIADD3 UR6, UR10, 0x18180, URZ ;  /* 0x000181800a067890 */ /* 0x000fe2000fffe03f */
[----:B------:R-:W-:Y:S01]  /*13c0*/  WARPGROUP.ARRIVE ;  /* 0x00000000000079c5 */ /* 0x000fe20000000000 */
[----:B------:R-:W-:Y:S01]  /*13d0*/  ULOP3.LUT UR8, UR11, 0x10000, URZ, 0xfc, !UPT ;  /* 0x000100000b087892 */ /* 0x000fe2000f8efc3f */
[----:B------:R-:W-:Y:S01]  /*13e0*/  CS2R R14, SRZ ;  /* 0x00000000000e7805 */ /* 0x000fe2000001ff00 */
[----:B------:R-:W-:Y:S01]  /*13f0*/  USHF.R.U32.HI UR6, URZ, 0x4, UR6 ;  /* 0x000000043f067899 */ /* 0x000fe20008011606 */
[----:B------:R-:W-:Y:S01]  /*1400*/  IMAD.MOV.U32 R11, RZ, RZ, RZ ;  /* 0x000000ffff0b7224 */ /* 0x000fe200078e00ff */
[----:B------:R-:W-:Y:S01]  /*1410*/  UMOV UR13, 0x40000040 ;  /* 0x40000040000d7882 */ /* 0x000fe20000000000 */
[----:B------:R-:W-:Y:S01]  /*1420*/  UMOV UR15, 0x40000040 ;  /* 0x40000040000f7882 */ /* 0x000fe20000000000 */
[----:B------:R-:W-:Y:S01]  /*1430*/  ULOP3.LUT UR6, UR6, 0x3fff, URZ, 0xc0, !UPT ;  /* 0x00003fff06067892 */ /* 0x000fe2000f8ec03f */
[----:B------:R-:W-:Y:S02]  /*1440*/  CS2R R18, SRZ ;  /* 0x0000000000127805 */ /* 0x000fe4000001ff00 */
[----:B------:R-:W-:-:S02]  /*1450*/  CS2R R20, SRZ ;  /* 0x0000000000147805 */ /* 0x000fc4000001ff00 */
[----:B------:R-:W-:Y:S01]  /*1460*/  CS2R R22, SRZ ;  /* 0x0000000000167805 */ /* 0x000fe2000001ff00 */
[----:B------:R-:W-:Y:S01]  /*1470*/  ULOP3.LUT UR7, UR6, 0x10000, URZ, 0xfc, !UPT ;  /* 0x0001000006077892 */ /* 0x000fe2000f8efc3f */
[----:B------:R-:W-:Y:S01]  /*1480*/  CS2R R56, SRZ ;  /* 0x0000000000387805 */ /* 0x000fe2000001ff00 */
[----:B------:R-:W-:Y:S01]  /*1490*/  ULEA UR6, UR5, UR8, 0xa ;  /* 0x0000000805067291 */ /* 0x000fe2000f8e503f */
[----:B------:R-:W-:Y:S01]  /*14a0*/  CS2R R58, SRZ ;  /* 0x00000000003a7805 */ /* 0x000fe2000001ff00 */
[----:B------:R-:W-:Y:S01]  /*14b0*/  ULEA UR7, UR5, UR7, 0x9 ;  /* 0x0000000705077291 */ /* 0x000fe2000f8e483f */
[----:B------:R-:W-:Y:S02]  /*14c0*/  CS2R R60, SRZ ;  /* 0x00000000003c7805 */ /* 0x000fe4000001ff00 */
[----:B------:R-:W-:Y:S02]  /*14d0*/  CS2R R62, SRZ ;  /* 0x00000000003e7805 */ /* 0x000fe4000001ff00 */
[----:B------:R-:W-:-:S02]  /*14e0*/  CS2R R64, SRZ ;  /* 0x0000000000407805 */ /* 0x000fc4000001ff00 */
[----:B------:R-:W-:Y:S01]  /*14f0*/  CS2R R66, SRZ ;  /* 0x0000000000427805 */ /* 0x000fe2000001ff00 */
[----:B------:R-:W-:Y:S01]  /*1500*/  UMOV UR12, UR6 ;  /* 0x00000006000c7c82 */ /* 0x000fe20008000000 */
[----:B------:R-:W-:Y:S01]  /*1510*/  IMAD.MOV.U32 R68, RZ, RZ, RZ ;  /* 0x000000ffff447224 */ /* 0x000fe200078e00ff */
[----:B------:R-:W-:Y:S01]  /*1520*/  UMOV UR14, UR7 ;  /* 0x00000007000e7c82 */ /* 0x000fe20008000000 */
[----:B------:R-:W-:Y:S01]  /*1530*/  CS2R R70, SRZ ;  /* 0x0000000000467805 */ /* 0x000fe2000001ff00 */
[----:B------:R-:W-:Y:S01]  /*1540*/  QGMMA.64x64x32.F32.E4M3.E4M3 R24, gdesc[UR12], RZ, !UPT ;  /* 0x00e000000c1879f3 */ /* 0x000fe2000c7008ff */
[----:B------:R-:W-:Y:S01]  /*1550*/  UIADD3 UR12, UR6, 0x2, URZ ;  /* 0x00000002060c7890 */ /* 0x000fe2000fffe03f */
[----:B------:R-:W-:Y:S01]  /*1560*/  CS2R R72, SRZ ;  /* 0x0000000000487805 */ /* 0x000fe2000001ff00 */
[----:B------:R-:W-:Y:S01]  /*1570*/  UIADD3 UR14, UR7, 0x2, URZ ;  /* 0x00000002070e7890 */ /* 0x000fe2000fffe03f */
[----:B------:R-:W-:Y:S01]  /*1580*/  CS2R R74, SRZ ;  /* 0x00000000004a7805 */ /* 0x000fe2000001ff00 */
[----:B------:R-:W-:Y:S01]  /*1590*/  UMOV UR13, 0x40000040 ;  /* 0x40000040000d7882 */ /* 0x000fe20000000000 */
[----:B------:R-:W-:Y:S01]  /*15a0*/  UMOV UR15, 0x40000040 ;  /* 0x40000040000f7882 */ /* 0x000fe20000000000 */
[----:B------:R-:W-:-:S02]  /*15b0*/  CS2R R76, SRZ ;  /* 0x00000000004c7805 */ /* 0x000fc4000001ff00 */
[----:B------:R-:W-:-:S03]  /*15c0*/  CS2R R78, SRZ ;  /* 0x00000000004e7805 */ /* 0x000fc6000001ff00 */
[----:B------:R-:W-:Y:S01]  /*15d0*/  QGMMA.64x64x32.F32.E4M3.E4M3 R24, gdesc[UR12], R24 ;  /* 0x00e000000c1879f3 */ /* 0x000fe20008700818 */
[----:B------:R-:W-:Y:S02]  /*15e0*/  UIADD3 UR12, UR6, 0x4, URZ ;  /* 0x00000004060c7890 */ /* 0x000fe4000fffe03f */
[----:B------:R-:W-:Y:S01]  /*15f0*/  UIADD3 UR14, UR7, 0x4, URZ ;  /* 0x00000004070e7890 */ /* 0x000fe2000fffe03f */
[----:B------:R-:W-:Y:S01]  /*1600*/  UMOV UR13, 0x40000040 ;  /* 0x40000040000d7882 */ /* 0x000fe20000000000 */
[----:B------:R-:W-:-:S07]  /*1610*/  UMOV UR15, 0x40000040 ;  /* 0x40000040000f7882 */ /* 0x000fce0000000000 */
[----:B------:R-:W-:Y:S01]  /*1620*/  QGMMA.64x64x32.F32.E4M3.E4M3 R24, gdesc[UR12], R24 ;  /* 0x00e000000c1879f3 */ /* 0x000fe20008700818 */
[----:B------:R-:W-:Y:S02]  /*1630*/  UIADD3 UR14, UR7, 0x6, URZ ;  /* 0x00000006070e7890 */ /* 0x000fe4000fffe03f */
[----:B------:R-:W-:Y:S01]  /*1640*/  UIADD3 UR12, UR6, 0x6, URZ ;  /* 0x00000006060c7890 */ /* 0x000fe2000fffe03f */
[----:B------:R-:W-:Y:S01]  /*1650*/  ULDC UR7, c[0x0][0x50c] ;  /* 0x0001430000077ab9 */ /* 0x000fe20000000800 */
[----:B------:R-:W-:Y:S01]  /*1660*/  UMOV UR13, 0x40000040 ;  /* 0x40000040000d7882 */ /* 0x000fe20000000000 */
[----:B------:R-:W-:Y:S01]  /*1670*/  UISETP.NE.AND UP0, UPT, UR7, 0x4, UPT ;  /* 0x000000040700788c */ /* 0x000fe2000bf05270 */
[----:B------:R-:W-:Y:S01]  /*1680*/  UMOV UR15, 0x40000040 ;  /* 0x40000040000f7882 */ /* 0x000fe20000000000 */
[----:B------:R-:W-:Y:S02]  /*1690*/  UMOV UR6, 0x4 ;  /* 0x0000000400067882 */ /* 0x000fe40000000000 */
[----:B------:R-:W-:-:S06]  /*16a0*/  USEL UR7, URZ, 0x1, UP0 ;  /* 0x000000013f077887 */ /* 0x000fcc0008000000 */
[----:B------:R-:W-:Y:S01]  /*16b0*/  ISETP.NE.AND P0, PT, RZ, UR7, PT ;  /* 0x00000007ff007c0c */ /* 0x000fe2000bf05270 */
[----:B------:R-:W-:-:S12]  /*16c0*/  QGMMA.64x64x32.F32.E4M3.E4M3 R24, gdesc[UR12], R24, gsb0 ;  /* 0x00e000000c1879f3 */ /* 0x000fd80008000818 */
[----:B------:R-:W-:Y:S05]  /*16d0*/  @!P0 BRA `(.L_x_18) ;  /* 0x0000000000888947 */ /* 0x000fea0003800000 */
[----:B------:R-:W-:Y:S02]  /*16e0*/  WARPGROUP.DEPBAR.LE gsb0, 0x0 ;  /* 0x00008000000079c5 */ /* 0x000fe40000010000 */
[----:B------:R-:W-:-:S01]  /*16f0*/  FADD R79, RZ, R24 ;  /* 0x00000018ff4f7221 */ /* 0x000fc20000000000 */
[----:B------:R-:W-:Y:S01]  /*1700*/  FADD R78, RZ, R25 ;  /* 0x00000019ff4e7221 */ /* 0x000fe20000000000 */
        /* <DEDUP_REMOVED lines=30> */
[----:B------:R-:W-:-:S06]  /*18f0*/  UMOV UR6, URZ ;  /* 0x0000003f00067c82 */ /* 0x000fcc0008000000 */
.L_x_18:
[----:B------:R-:W-:-:S04]  /*1900*/  UIADD3 UR18, UR5, 0x1, URZ ;  /* 0x0000000105127890 */ /* 0x000fc8000fffe03f */
[----:B------:R-:W-:-:S04]  /*1910*/  UISETP.NE.AND UP0, UPT, UR18, 0x6, UPT ;  /* 0x000000061200788c */ /* 0x000fc8000bf05270 */
[----:B------:R-:W-:Y:S02]  /*1920*/  USEL UR8, URZ, 0x1, UP0 ;  /* 0x000000013f087887 */ /* 0x000fe40008000000 */
[----:B------:R-:W-:Y:S02]  /*1930*/  USEL UR18, UR18, URZ, UP0 ;  /* 0x0000003f12127287 */ /* 0x000fe40008000000 */
[----:B------:R-:W-:-:S06]  /*1940*/  ULOP3.LUT UR8, UR4, UR8, URZ, 0x3c, !UPT ;  /* 0x0000000804087292 */ /* 0x000fcc000f8e3c3f */
[----:B------:R-:W-:Y:S01]  /*1950*/  IMAD.U32 R9, RZ, RZ, UR8 ;  /* 0x00000008ff097e24 */ /* 0x000fe2000f8e00ff */
[----:B------:R-:W-:-:S06]  /*1960*/  UMOV UR8, 0x1 ;  /* 0x0000000100087882 */ /* 0x000fcc0000000000 */
.L_x_13:
[----:B------:R-:W-:-:S04]  /*1970*/  UISETP.LT.AND UP0, UPT, UR9, 0x1, UPT ;  /* 0x000000010900788c */ /* 0x000fc8000bf01270 */
[----:B------:R-:W-:-:S04]  /*1980*/  USEL UR12, UR9, 0x1, UP0 ;  /* 0x00000001090c7887 */ /* 0x000fc80008000000 */
[----:B------:R-:W-:-:S04]  /*1990*/  UIADD3 UR12, UR9, -UR12, URZ ;  /* 0x8000000c090c7290 */ /* 0x000fc8000fffe03f */
[----:B------:R-:W-:-:S06]  /*19a0*/  UISETP.GE.AND UP0, UPT, UR12, 0x1, UPT ;  /* 0x000000010c00788c */ /* 0x000fcc000bf06270 */
[----:B------:R-:W-:-:S13]  /*19b0*/  PLOP3.LUT P0, PT, PT, PT, UP0, 0x80, 0x0 ;  /* 0x000000000000781c */ /* 0x000fda0003f0f008 */
[----:B------:R-:W-:Y:S05]  /*19c0*/  @!P0 BRA `(.L_x_19) ;  /* 0x0000000400b48947 */ /* 0x000fea0003800000 */
[----:B01----:R-:W-:Y:S01]  /*19d0*/  IMAD.U32 R6, RZ, RZ, UR12 ;  /* 0x0000000cff067e24 */ /* 0x003fe2000f8e00ff */
[----:B------:R-:W-:Y:S01]  /*19e0*/  UMOV UR19, UR5 ;  /* 0x0000000500137c82 */ /* 0x000fe20008000000 */
[----:B------:R-:W-:-:S05]  /*19f0*/  ULDC UR20, c[0x0][0x50c] ;  /* 0x0001430000147ab9 */ /* 0x000fca0000000800 */
.L_x_27:
[----:B------:R-:W-:-:S13]  /*1a00*/  ISETP.NE.AND P1, PT, R80, 0x3, PT ;  /* 0x000000035000780c */ /* 0x000fda0003f25270 */
[----:B01----:R-:W-:Y:S05]  /*1a10*/  @!P1 BRA `(.L_x_20) ;  /* 0x0000000000049947 */ /* 0x003fea0003800000 */
[----:B------:R-:W-:Y:S01]  /*1a20*/  BPT.TRAP 0x1 ;  /* 0x000000040000795c */ /* 0x000fe20000300000 */
.L_x_20:
[----:B------:R-:W0:Y:S01]  /*1a30*/  S2UR UR12, SR_CgaCtaId ;  /* 0x00000000000c79c3 */ /* 0x000e220000008800 */
[----:B------:R-:W-:Y:S01]  /*1a40*/  UMOV UR10, 0x400 ;  /* 0x00000400000a7882 */ /* 0x000fe20000000000 */
[----:B------:R-:W-:Y:S01]  /*1a50*/  SHF.L.U32 R7, R9, 0x1f, RZ ;  /* 0x0000001f09077819 */ /* 0x000fe200000006ff */
[----:B0-----:R-:W-:-:S04]  /*1a60*/  ULEA UR10, UR12, UR10, 0x18 ;  /* 0x0000000a0c0a7291 */ /* 0x001fc8000f8ec03f */
[----:B------:R-:W-:-:S09]  /*1a70*/  ULEA UR12, UR18, UR10, 0x3 ;  /* 0x0000000a120c7291 */ /* 0x000fd2000f8e183f */
[----:B------:R0:W1:Y:S01]  /*1a80*/  SYNCS.PHASECHK.TRANS64.TRYWAIT P0, [UR12], R7 ;  /* 0x00000007ff0075a7 */ /* 0x000062000800014c */
[----:B------:R-:W-:Y:S05]  /*1a90*/  @!P1 BRA `(.L_x_21) ;  /* 0x0000000000049947 */ /* 0x000fea0003800000 */
[----:B------:R-:W-:Y:S01]  /*1aa0*/  BPT.TRAP 0x1 ;  /* 0x000000040000795c */ /* 0x000fe20000300000 */
.L_x_21:
[----:B-1----:R-:W-:Y:S05]  /*1ab0*/  @P0 BRA `(.L_x_22) ;  /* 0x0000000000080947 */ /* 0x002fea0003800000 */
[----:B------:R-:W1:Y:S02]  /*1ac0*/  SYNCS.PHASECHK.TRANS64.TRYWAIT P0, [UR12], R7 ;  /* 0x00000007ff0075a7 */ /* 0x000e64000800014c */
[----:B-1----:R-:W-:Y:S05]  /*1ad0*/  @!P0 BRA `(.L_x_23) ;  /* 0x0000005000448947 */ /* 0x002fea0003800000 */
.L_x_22:
[----:B------:R-:W-:Y:S01]  /*1ae0*/  UIADD3 UR12, UR10, 0x18180, URZ ;  /* 0x000181800a0c7890 */ /* 0x000fe2000fffe03f */
[----:B------:R-:W-:Y:S01]  /*1af0*/  WARPGROUP.ARRIVE ;  /* 0x00000000000079c5 */ /* 0x000fe20000000000 */
[----:B------:R-:W-:Y:S02]  /*1b00*/  UISETP.NE.AND UP0, UPT, UR7, URZ, UPT ;  /* 0x0000003f0700728c */ /* 0x000fe4000bf05270 */
[----:B------:R-:W-:Y:S02]  /*1b10*/  USHF.R.U32.HI UR12, URZ, 0x4, UR12 ;  /* 0x000000043f0c7899 */ /* 0x000fe4000801160c */
[----:B------:R-:W-:Y:S02]  /*1b20*/  USEL UR8, UR8, URZ, !UP0 ;  /* 0x0000003f08087287 */ /* 0x000fe4000c000000 */
[----:B------:R-:W-:Y:S02]  /*1b30*/  ULOP3.LUT UR12, UR12, 0x3fff, URZ, 0xc0, !UPT ;  /* 0x00003fff0c0c7892 */ /* 0x000fe4000f8ec03f */
[----:B------:R-:W-:-:S02]  /*1b40*/  UISETP.NE.U32.AND UP0, UPT, UR8, URZ, UPT ;  /* 0x0000003f0800728c */ /* 0x000fc4000bf05070 */
[----:B------:R-:W-:Y:S02]  /*1b50*/  ULOP3.LUT UR7, UR11, 0x10000, URZ, 0xfc, !UPT ;  /* 0x000100000b077892 */ /* 0x000fe4000f8efc3f */
[----:B------:R-:W-:Y:S02]  /*1b60*/  ULOP3.LUT UR8, UR12, 0x10000, URZ, 0xfc, !UPT ;  /* 0x000100000c087892 */ /* 0x000fe4000f8efc3f */
[----:B------:R-:W-:Y:S02]  /*1b70*/  ULEA UR7, UR18, UR7, 0xa ;  /* 0x0000000712077291 */ /* 0x000fe4000f8e503f */
[----:B------:R-:W-:Y:S01]  /*1b80*/  ULEA UR8, UR18, UR8, 0x9 ;  /* 0x0000000812087291 */ /* 0x000fe2000f8e483f */
[----:B------:R-:W-:Y:S01]  /*1b90*/  UMOV UR13, 0x40000040 ;  /* 0x40000040000d7882 */ /* 0x000fe20000000000 */
[----:B------:R-:W-:Y:S01]  /*1ba0*/  UMOV UR15, 0x40000040 ;  /* 0x40000040000f7882 */ /* 0x000fe20000000000 */
[----:B------:R-:W-:Y:S02]  /*1bb0*/  UIADD3 UR6, UR6, 0x4, URZ ;  /* 0x0000000406067890 */ /* 0x000fe4000fffe03f */
[----:B------:R-:W-:-:S02]  /*1bc0*/  UMOV UR12, UR7 ;  /* 0x00000007000c7c82 */ /* 0x000fc40008000000 */
[----:B------:R-:W-:Y:S02]  /*1bd0*/  UMOV UR14, UR8 ;  /* 0x00000008000e7c82 */ /* 0x000fe40008000000 */
[----:B------:R-:W-:Y:S01]  /*1be0*/  QGMMA.64x64x32.F32.E4M3.E4M3 R24, gdesc[UR12], R24, UP0 ;  /* 0x00e000000c1879f3 */ /* 0x000fe2000bf00818 */
[----:B------:R-:W-:Y:S02]  /*1bf0*/  UIADD3 UR12, UR7, 0x2, URZ ;  /* 0x00000002070c7890 */ /* 0x000fe4000fffe03f */
[----:B------:R-:W-:Y:S01]  /*1c00*/  UIADD3 UR14, UR8, 0x2, URZ ;  /* 0x00000002080e7890 */ /* 0x000fe2000fffe03f */
[----:B------:R-:W-:Y:S01]  /*1c10*/  UMOV UR13, 0x40000040 ;  /* 0x40000040000d7882 */ /* 0x000fe20000000000 */
[----:B------:R-:W-:Y:S01]  /*1c20*/  UMOV UR15, 0x40000040 ;  /* 0x40000040000f7882 */ /* 0x000fe20000000000 */
[----:B------:R-:W-:-:S06]  /*1c30*/  UISETP.NE.AND UP0, UPT, UR6, UR20, UPT ;  /* 0x000000140600728c */ /* 0x000fcc000bf05270 */
        /* <DEDUP_REMOVED lines=8> */
[----:B------:R-:W-:Y:S01]  /*1cc0*/  UMOV UR13, 0x40000040 ;  /* 0x40000040000d7882 */ /* 0x000fe20000000000 */
[----:B------:R-:W-:Y:S01]  /*1cd0*/  UMOV UR15, 0x40000040 ;  /* 0x40000040000f7882 */ /* 0x000fe20000000000 */
[----:B------:R-:W-:-:S06]  /*1ce0*/  USEL UR7, URZ, 0x1, UP0 ;  /* 0x000000013f077887 */ /* 0x000fcc0008000000 */
[----:B------:R-:W-:Y:S01]  /*1cf0*/  ISETP.NE.AND P0, PT, RZ, UR7, PT ;  /* 0x00000007ff007c0c */ /* 0x000fe2000bf05270 */
[----:B------:R-:W-:Y:S03]  /*1d00*/  QGMMA.64x64x32.F32.E4M3.E4M3 R24, gdesc[UR12], R24, gsb0 ;  /* 0x00e000000c1879f3 */ /* 0x000fe60008000818 */
[----:B------:R-:W-:-:S09]  /*1d10*/  WARPGROUP.DEPBAR.LE gsb0, 0x1 ;  /* 0x00008000000079c5 */ /* 0x000fd20000010100 */
[----:B------:R-:W-:Y:S05]  /*1d20*/  @!P0 BRA `(.L_x_24) ;  /* 0x0000000000888947 */ /* 0x000fea0003800000 */
[----:B------:R-:W-:Y:S02]  /*1d30*/  WARPGROUP.DEPBAR.LE gsb0, 0x0 ;  /* 0x00008000000079c5 */ /* 0x000fe40000010000 */
[----:B------:R-:W-:-:S01]  /*1d40*/  FADD R79, R24, R79 ;  /* 0x0000004f184f7221 */ /* 0x000fc20000000000 */
[----:B------:R-:W-:Y:S01]  /*1d50*/  FADD R78, R25, R78 ;  /* 0x0000004e194e7221 */ /* 0x000fe20000000000 */
        /* <DEDUP_REMOVED lines=30> */
[----:B------:R-:W-:-:S06]  /*1f40*/  UMOV UR6, URZ ;  /* 0x0000003f00067c82 */ /* 0x000fcc0008000000 */
.L_x_24:
[----:B------:R-:W-:Y:S05]  /*1f50*/  @!P1 BRA `(.L_x_25) ;  /* 0x0000000000049947 */ /* 0x000fea0003800000 */
[----:B------:R-:W-:Y:S01]  /*1f60*/  BPT.TRAP 0x1 ;  /* 0x000000040000795c */ /* 0x000fe20000300000 */
.L_x_25:
[----:B------:R-:W-:Y:S01]  /*1f70*/  ULEA UR8, UR19, UR10, 0x3 ;  /* 0x0000000a13087291 */ /* 0x000fe2000f8e183f */
[----:B------:R-:W-:-:S03]  /*1f80*/  ISETP.GT.U32.AND P0, PT, R4, 0x1, PT ;  /* 0x000000010400780c */ /* 0x000fc60003f04070 */
[----:B------:R-:W-:-:S04]  /*1f90*/  UIADD3 UR8, UR8, 0x30, URZ ;  /* 0x0000003008087890 */ /* 0x000fc8000fffe03f */
[----:B------:R-:W-:-:S09]  /*1fa0*/  UPRMT UR8, URZ, 0x654, UR8 ;  /* 0x000006543f087896 */ /* 0x000fd20008000008 */
[----:B------:R-:W-:Y:S01]  /*1fb0*/  SYNCS.ARRIVE.TRANS64.RED.A1T0 RZ, [UR8], RZ ;  /* 0x000000ffffff79a7 */ /* 0x000fe20008100408 */
[----:B------:R-:W-:Y:S05]  /*1fc0*/  @P0 BRA `(.L_x_26) ;  /* 0x0000000000040947 */ /* 0x000fea0003800000 */
[----:B------:R-:W-:Y:S01]  /*1fd0*/  BPT.TRAP 0x1 ;  /* 0x000000040000795c */ /* 0x000fe20000300000 */
.L_x_26:
[----:B------:R-:W-:Y:S01]  /*1fe0*/  UIADD3 UR18, UR18, 0x1, URZ ;  /* 0x0000000112127890 */ /* 0x000fe2000fffe03f */
[C---:B------:R-:W-:Y:S01]  /*1ff0*/  ISETP.GT.AND P0, PT, R6.reuse, 0x1, PT ;  /* 0x000000010600780c */ /* 0x040fe20003f04270 */
[----:B------:R-:W-:Y:S01]  /*2000*/  UIADD3 UR19, UR19, 0x1, URZ ;  /* 0x0000000113137890 */ /* 0x000fe2000fffe03f */
[----:B------:R-:W-:Y:S01]  /*2010*/  VIADD R6, R6, 0xffffffff ;  /* 0xffffffff06067836 */ /* 0x000fe20000000000 */
[----:B------:R-:W-:Y:S02]  /*2020*/  UISETP.NE.AND UP0, UPT, UR18, 0x6, UPT ;  /* 0x000000061200788c */ /* 0x000fe4000bf05270 */
[----:B------:R-:W-:Y:S02]  /*2030*/  UISETP.NE.AND UP1, UPT, UR19, 0x6, UPT ;  /* 0x000000061300788c */ /* 0x000fe4000bf25270 */
[----:B------:R-:W-:Y:S02]  /*2040*/  USEL UR8, URZ, 0x1, UP0 ;  /* 0x000000013f087887 */ /* 0x000fe40008000000 */
[----:B------:R-:W-:-:S02]  /*2050*/  USEL UR18, UR18, URZ, UP0 ;  /* 0x0000003f12127287 */ /* 0x000fc40008000000 */
[----:B------:R-:W-:Y:S02]  /*2060*/  USEL UR19, UR19, URZ, UP1 ;  /* 0x0000003f13137287 */ /* 0x000fe40008800000 */
[----:B------:R-:W-:Y:S01]  /*2070*/  LOP3.LUT R9, R9, UR8, RZ, 0x3c, !PT ;  /* 0x0000000809097c12 */ /* 0x000fe2000f8e3cff */
[----:B------:R-:W-:Y:S01]  /*2080*/  UMOV UR8, 0x1 ;  /* 0x0000000100087882 */ /* 0x000fe20000000000 */
[----:B------:R-:W-:Y:S08]  /*2090*/  @P0 BRA `(.L_x_27) ;  /* 0xfffffff800580947 */ /* 0x000ff0000383ffff */
.L_x_19:
[----:B------:R-:W-:Y:S01]  /*20a0*/  UISETP.NE.AND UP0, UPT, UR6, URZ, UPT ;  /* 0x0000003f0600728c */ /* 0x000fe2000bf05270 */
[----:B01----:R-:W0:Y:S03]  /*20b0*/  LDC R6, c[0x0][0x28c] ;  /* 0x0000a300ff067b82 */ /* 0x003e260000000800 */
[----:B------:R-:W-:-:S06]  /*20c0*/  USEL UR6, URZ, 0x1, !UP0 ;  /* 0x000000013f067887 */ /* 0x000fcc000c000000 */
[----:B------:R-:W-:Y:S02]  /*20d0*/  ISETP.NE.AND P0, PT, RZ, UR6, PT ;  /* 0x00000006ff007c0c */ /* 0x000fe4000bf05270 */
[----:B0-----:R-:W-:-:S11]  /*20e0*/  ISETP.GE.AND P1, PT, R6, 0x1, PT ;  /* 0x000000010600780c */ /* 0x001fd60003f26270 */
[----:B------:R-:W-:Y:S05]  /*20f0*/  @!P0 BRA `(.L_x_28) ;  /* 0x0000000000848947 */ /* 0x000fea0003800000 */
[----:B------:R-:W-:Y:S02]  /*2100*/  WARPGROUP.DEPBAR.LE gsb0, 0x0 ;  /* 0x00008000000079c5 */ /* 0x000fe40000010000 */
[----:B------:R-:W-:Y:S01]  /*2110*/  FADD R79, R24, R79 ;  /* 0x0000004f184f7221 */ /* 0x000fe20000000000 */
        /* <DEDUP_REMOVED lines=30> */
[----:B------:R-:W-:-:S07]  /*2300*/  FADD R14, R14, R55 ;  /* 0x000000370e0e7221 */ /* 0x000fce0000000000 */
.L_x_28:
[----:B------:R-:W-:Y:S02]  /*2310*/  WARPGROUP.DEPBAR.LE gsb0, 0x0 ;  /* 0x00008000000079c5 */ /* 0x000fe40000010000 */
[----:B------:R-:W-:Y:S05]  /*2320*/  @!P1 BRA `(.L_x_29) ;  /* 0x0000000000409947 */ /* 0x000fea0003800000 */
[----:B------:R-:W-:-:S13]  /*2330*/  ISETP.NE.AND P0, PT, R80, 0x3, PT ;  /* 0x000000035000780c */ /* 0x000fda0003f05270 */
[----:B------:R-:W-:Y:S05]  /*2340*/  @!P0 BRA `(.L_x_30) ;  /* 0x0000000000048947 */ /* 0x000fea0003800000 */
[----:B------:R-:W-:Y:S01]  /*2350*/  BPT.TRAP 0x1 ;  /* 0x000000040000795c */ /* 0x000fe20000300000 */
.L_x_30:
[----:B------:R-:W-:Y:S01]  /*2360*/  UISETP.LT.AND UP0, UPT, UR9, 0x1, UPT ;  /* 0x000000010900788c */ /* 0x000fe2000bf01270 */
[----:B------:R-:W-:-:S03]  /*2370*/  ISETP.GT.U32.AND P0, PT, R4, 0x1, PT ;  /* 0x000000010400780c */ /* 0x000fc60003f04070 */
[----:B------:R-:W-:-:S04]  /*2380*/  USEL UR8, UR9, 0x1, UP0 ;  /* 0x0000000109087887 */ /* 0x000fc80008000000 */
[----:B------:R-:W-:-:S04]  /*2390*/  UIADD3 UR8, UR5, UR9, -UR8 ;  /* 0x0000000905087290 */ /* 0x000fc8000fffe808 */
[----:B------:R-:W-:-:S04]  /*23a0*/  UIMAD.WIDE.U32 UR6, UR8, -0x55555555, URZ ;  /* 0xaaaaaaab080678a5 */ /* 0x000fc8000f8e003f */
[----:B------:R-:W-:-:S04]  /*23b0*/  USHF.R.U32.HI UR6, URZ, 0x2, UR7 ;  /* 0x000000023f067899 */ /* 0x000fc80008011607 */
[----:B------:R-:W-:-:S04]  /*23c0*/  UIMAD UR8, UR6, -0x6, UR8 ;  /* 0xfffffffa060878a4 */ /* 0x000fc8000f8e0208 */
[----:B------:R-:W-:-:S04]  /*23d0*/  ULEA UR8, UR8, UR10, 0x3 ;  /* 0x0000000a08087291 */ /* 0x000fc8000f8e183f */
[----:B------:R-:W-:-:S04]  /*23e0*/  UIADD3 UR8, UR8, 0x30, URZ ;  /* 0x0000003008087890 */ /* 0x000fc8000fffe03f */
[----:B------:R-:W-:-:S09]  /*23f0*/  UPRMT UR8, URZ, 0x654, UR8 ;  /* 0x000006543f087896 */ /* 0x000fd20008000008 */
[----:B------:R-:W-:Y:S01]  /*2400*/  SYNCS.ARRIVE.TRANS64.RED.A1T0 RZ, [UR8], RZ ;  /* 0x000000ffffff79a7 */ /* 0x000fe20008100408 */
[----:B------:R-:W-:Y:S05]  /*2410*/  @P0 BRA `(.L_x_29) ;  /* 0x0000000000040947 */ /* 0x000fea0003800000 */
[----:B------:R-:W-:Y:S01]  /*2420*/  BPT.TRAP 0x1 ;  /* 0x000000040000795c */ /* 0x000fe20000300000 */
.L_x_29:
[----:B------:R-:W0:Y:S01]  /*2430*/  LDC R24, c[0x0][0x288] ;  /* 0x0000a200ff187b82 */ /* 0x000e220000000800 */
[--C-:B------:R-:W-:Y:S01]  /*2440*/  SHF.R.U32.HI R6, RZ, 0x2, R2.reuse ;  /* 0x00000002ff067819 */ /* 0x100fe20000011602 */
[----:B------:R-:W-:Y:S01]  /*2450*/  IMAD.SHL.U32 R17, R12, 0x40, RZ ;  /* 0x000000400c117824 */ /* 0x000fe200078e00ff */
[----:B------:R-:W-:Y:S01]  /*2460*/  SHF.R.U32.HI R9, RZ, 0x7, R2 ;  /* 0x00000007ff097819 */ /* 0x000fe20000011602 */
[----:B------:R-:W-:Y:S01]  /*2470*/  UIADD3 UR5, UR9, UR5, URZ ;  /* 0x0000000509057290 */ /* 0x000fe2000fffe03f */
[----:B------:R-:W-:Y:S01]  /*2480*/  LOP3.LUT R7, R6, 0x7, RZ, 0xc0, !PT ;  /* 0x0000000706077812 */ /* 0x000fe200078ec0ff */
[C---:B------:R-:W-:Y:S01]  /*2490*/  IMAD.SHL.U32 R12, R2.reuse, 0x2, RZ ;  /* 0x00000002020c7824 */ /* 0x040fe200078e00ff */
[----:B------:R-:W-:Y:S01]  /*24a0*/  LOP3.LUT R6, R9, 0x1, RZ, 0xc0, !PT ;  /* 0x0000000109067812 */ /* 0x000fe200078ec0ff */
[----:B------:R-:W-:Y:S01]  /*24b0*/  UISETP.GT.U32.AND UP0, UPT, UR5, 0x5, UPT ;  /* 0x000000050500788c */ /* 0x000fe2000bf04070 */
[C---:B------:R-:W-:Y:S01]  /*24c0*/  LOP3.LUT R13, R2.reuse, 0x3, RZ, 0xc0, !PT ;  /* 0x00000003020d7812 */ /* 0x040fe200078ec0ff */
[----:B------:R-:W-:Y:S01]  /*24d0*/  ULDC UR12, c[0x0][0x284] ;  /* 0x0000a100000c7ab9 */ /* 0x000fe20000000800 */
[----:B------:R-:W-:Y:S01]  /*24e0*/  LOP3.LUT R8, R2, 0x60, RZ, 0xc0, !PT ;  /* 0x0000006002087812 */ /* 0x000fe200078ec0ff */
[----:B------:R-:W-:Y:S01]  /*24f0*/  IMAD.SHL.U32 R26, R6, 0x40, RZ ;  /* 0x00000040061a7824 */ /* 0x000fe200078e00ff */
[----:B------:R-:W-:Y:S01]  /*2500*/  UISETP.LT.U32.AND UP0, UPT, UR9, 0x6, UP0 ;  /* 0x000000060900788c */ /* 0x000fe20008701070 */
[----:B------:R-:W-:Y:S01]  /*2510*/  SHF.R.S32.HI R32, RZ, 0x1f, R69 ;  /* 0x0000001fff207819 */ /* 0x000fe20000011445 */
[----:B------:R-:W-:Y:S01]  /*2520*/  UISETP.GE.U32.AND UP1, UPT, UR9, 0x6, UPT ;  /* 0x000000060900788c */ /* 0x000fe2000bf26070 */
[----:B------:R-:W-:Y:S01]  /*2530*/  SHF.R.U32.HI R8, RZ, 0x1, R8 ;  /* 0x00000001ff087819 */ /* 0x000fe20000011608 */
[----:B------:R-:W-:Y:S01]  /*2540*/  ULDC.64 UR10, c[0x0][0x5d0] ;  /* 0x00017400000a7ab9 */ /* 0x000fe20000000a00 */
[--C-:B------:R-:W-:Y:S01]  /*2550*/  LOP3.LUT R9, R26, 0x40, R7.reuse, 0xe2, !PT ;  /* 0x000000401a097812 */ /* 0x100fe200078ee207 */
[----:B------:R-:W-:Y:S01]  /*2560*/  UIMAD.WIDE.U32 UR6, UR5, -0x55555555, URZ ;  /* 0xaaaaaaab050678a5 */ /* 0x000fe2000f8e003f */
[----:B------:R-:W-:Y:S01]  /*2570*/  IADD3 R25, RZ, -R8, -R7 ;  /* 0x80000008ff197210 */ /* 0x000fe20007ffe807 */
[----:B------:R-:W-:Y:S01]  /*2580*/  USEL UR8, URZ, 0x1, !UP0 ;  /* 0x000000013f087887 */ /* 0x000fe2000c000000 */
[----:B------:R-:W-:Y:S01]  /*2590*/  LOP3.LUT R12, R17, 0x6, R12, 0xf8, !PT ;  /* 0x00000006110c7812 */ /* 0x000fe200078ef80c */
[----:B------:R-:W-:Y:S01]  /*25a0*/  USHF.R.U32.HI UR6, URZ, 0x2, UR7 ;  /* 0x000000023f067899 */ /* 0x000fe20008011607 */
[----:B0-----:R-:W-:Y:S01]  /*25b0*/  IMAD R26, R13, -0x2, R24 ;  /* 0xfffffffe0d1a7824 */ /* 0x001fe200078e0218 */
[----:B------:R-:W-:Y:S01]  /*25c0*/  ISETP.GE.AND P0, PT, R17, R24, PT ;  /* 0x000000181100720c */ /* 0x000fe20003f06270 */
[----:B------:R-:W-:Y:S01]  /*25d0*/  IMAD.SHL.U32 R24, R16, 0x80, RZ ;  /* 0x0000008010187824 */ /* 0x000fe200078e00ff */
[----:B------:R-:W-:Y:S01]  /*25e0*/  SHF.R.S32.HI R13, RZ, 0x1f, R12 ;  /* 0x0000001fff0d7819 */ /* 0x000fe2000001140c */
[----:B------:R-:W-:Y:S01]  /*25f0*/  IMAD R25, R6, -0x40, R25 ;  /* 0xffffffc006197824 */ /* 0x000fe200078e0219 */
[----:B------:R-:W-:Y:S01]  /*2600*/  ULOP3.LUT UR4, UR4, UR8, URZ, 0x3c, !UPT ;  /* 0x0000000804047292 */ /* 0x000fe2000f8e3c3f */
[----:B------:R-:W-:Y:S01]  /*2610*/  IMAD R6, R32, UR10, RZ ;  /* 0x0000000a20067c24 */ /* 0x000fe2000f8e02ff */
[----:B------:R-:W-:Y:S01]  /*2620*/  ISETP.GE.OR P0, PT, R24, UR12, P0 ;  /* 0x0000000c18007c0c */ /* 0x000fe20008706670 */
[----:B------:R-:W-:Y:S01]  /*2630*/  IMAD.WIDE R28, R16, 0x80, RZ ;  /* 0x00000080101c7825 */ /* 0x000fe200078e02ff */
[----:B------:R-:W-:Y:S01]  /*2640*/  UIMAD UR5, UR6, -0x6, UR5 ;  /* 0xfffffffa060578a4 */ /* 0x000fe2000f8e0205 */
[----:B------:R-:W-:Y:S01]  /*2650*/  IADD3 R25, -R24, UR12, R25 ;  /* 0x0000000c18197c10 */ /* 0x000fe2000fffe119 */
[----:B------:R-:W-:Y:S01]  /*2660*/  @UP1 ULOP3.LUT UR4, UR4, 0x1, UR6, 0x78, !UPT ;  /* 0x0000000104041892 */ /* 0x000fe2000f8e7806 */
[C---:B------:R-:W-:Y:S01]  /*2670*/  IMAD R27, R69.reuse, UR11, R6 ;  /* 0x0000000b451b7c24 */ /* 0x040fe2000f8e0206 */
[----:B------:R-:W-:Y:S01]  /*2680*/  LOP3.LUT R33, R28, R9, R8, 0xfe, !PT ;  /* 0x000000091c217212 */ /* 0x000fe200078efe08 */
[----:B------:R-:W-:-:S04]  /*2690*/  IMAD.WIDE.U32 R6, R69, UR10, R12 ;  /* 0x0000000a45067c25 */ /* 0x000fc8000f8e000c */
[----:B------:R-:W-:Y:S02]  /*26a0*/  IMAD.IADD R7, R7, 0x1, R27 ;  /* 0x0000000107077824 */ /* 0x000fe400078e021b */
[----:B------:R-:W-:Y:S02]  /*26b0*/  IMAD.IADD R26, R26, 0x1, -R17 ;  /* 0x000000011a1a7824 */ /* 0x000fe400078e0a11 */
[----:B------:R-:W-:Y:S01]  /*26c0*/  IMAD.MOV.U32 R24, RZ, RZ, -0x1 ;  /* 0xffffffffff187424 */ /* 0x000fe200078e00ff */
[----:B------:R-:W-:Y:S06]  /*26d0*/  @P0 BRA `(.L_x_31) ;  /* 0x0000002400940947 */ /* 0x000fec0003800000 */
[----:B------:R-:W0:Y:S01]  /*26e0*/  LDC.64 R30, c[0x0][0x5c8] ;  /* 0x00017200ff1e7b82 */ /* 0x000e220000000a00 */
[----:B------:R-:W-:Y:S01]  /*26f0*/  ULDC.64 UR6, c[0x0][0x5c0] ;  /* 0x0001700000067ab9 */ /* 0x000fe20000000a00 */
[----:B------:R-:W-:Y:S01]  /*2700*/  BSSY B0, `(.L_x_31) ;  /* 0x0000262000007945 */ /* 0x000fe20003800000 */
[-C--:B0-----:R-:W-:Y:S02]  /*2710*/  IMAD R8, R29, R30.reuse, RZ ;  /* 0x0000001e1d087224 */ /* 0x081fe400078e02ff */
[----:B------:R-:W-:-:S04]  /*2720*/  IMAD.WIDE.U32 R6, R33, R30, R6 ;  /* 0x0000001e21067225 */ /* 0x000fc800078e0006 */
[----:B------:R-:W-:Y:S01]  /*2730*/  IMAD R17, R33, R31, R8 ;  /* 0x0000001f21117224 */ /* 0x000fe200078e0208 */
[----:B------:R-:W-:Y:S02]  /*2740*/  LEA R9, P0, R30, R6, 0x3 ;  /* 0x000000061e097211 */ /* 0x000fe400078018ff */
[----:B------:R-:W-:Y:S01]  /*2750*/  IADD3 R8, P1, R6, UR6, RZ ;  /* 0x0000000606087c10 */ /* 0x000fe2000ff3e0ff */
[----:B------:R-:W-:Y:S01]  /*2760*/  IMAD.IADD R17, R7, 0x1, R17 ;  /* 0x0000000107117824 */ /* 0x000fe200078e0211 */
[----:B------:R-:W-:-:S04]  /*2770*/  IADD3 R6, P2, R9, UR6, RZ ;  /* 0x0000000609067c10 */ /* 0x000fc8000ff5e0ff */
[----:B------:R-:W-:Y:S02]  /*2780*/  LEA.HI.X R7, R30, R17, R31, 0x3, P0 ;  /* 0x000000111e077211 */ /* 0x000fe400000f1c1f */
[----:B----45:R-:W-:Y:S02]  /*2790*/  FSETP.NEU.AND P0, PT, R10, RZ, PT ;  /* 0x000000ff0a00720b */ /* 0x030fe40003f0d000 */
[----:B------:R-:W-:Y:S02]  /*27a0*/  IADD3.X R9, R17, UR7, RZ, P1, !PT ;  /* 0x0000000711097c10 */ /* 0x000fe40008ffe4ff */
[----:B------:R-:W-:-:S09]  /*27b0*/  IADD3.X R7, R7, UR7, RZ, P2, !PT ;  /* 0x0000000707077c10 */ /* 0x000fd200097fe4ff */
[----:B------:R-:W-:Y:S05]  /*27c0*/  @!P0 BRA `(.L_x_32) ;  /* 0x0000001c00148947 */ /* 0x000fea0003800000 */
[----:B------:R-:W-:Y:S01]  /*27d0*/  ULDC.64 UR6, c[0x0][0x5b8] ;  /* 0x00016e0000067ab9 */ /* 0x000fe20000000a00 */
[----:B------:R-:W-:Y:S01]  /*27e0*/  ISETP.GE.AND P0, PT, R26, 0x1, PT ;  /* 0x000000011a00780c */ /* 0x000fe20003f06270 */
[----:B------:R-:W-:Y:S01]  /*27f0*/  IMAD R30, R32, UR6, RZ ;  /* 0x00000006201e7c24 */ /* 0x000fe2000f8e02ff */
[----:B------:R-:W-:Y:S01]  /*2800*/  ULDC.64 UR10, c[0x0][0x5a8] ;  /* 0x00016a00000a7ab9 */ /* 0x000fe20000000a00 */
[----:B------:R-:W-:Y:S01]  /*2810*/  IMAD.WIDE.U32 R16, R69, UR6, R12 ;  /* 0x0000000645107c25 */ /* 0x000fe2000f8e000c */
[----:B------:R-:W-:Y:S01]  /*2820*/  ISETP.LT.OR P3, PT, R25, 0x1, !P0 ;  /* 0x000000011900780c */ /* 0x000fe20004761670 */
[----:B------:R-:W-:Y:S02]  /*2830*/  BSSY B1, `(.L_x_33) ;  /* 0x000000c000017945 */ /* 0x000fe40003800000 */
[----:B------:R-:W-:Y:S01]  /*2840*/  IMAD R69, R69, UR7, R30 ;  /* 0x0000000745457c24 */ /* 0x000fe2000f8e021e */
[----:B------:R-:W-:Y:S02]  /*2850*/  ULDC.64 UR6, c[0x0][0x5b0] ;  /* 0x00016c0000067ab9 */ /* 0x000fe40000000a00 */
[----:B------:R-:W-:-:S02]  /*2860*/  IMAD R27, R29, UR6, RZ ;  /* 0x000000061d1b7c24 */ /* 0x000fc4000f8e02ff */
[----:B------:R-:W-:Y:S02]  /*2870*/  IMAD.IADD R17, R17, 0x1, R69 ;  /* 0x0000000111117824 */ /* 0x000fe400078e0245 */
[C---:B------:R-:W-:Y:S02]  /*2880*/  IMAD R27, R33.reuse, UR7, R27 ;  /* 0x00000007211b7c24 */ /* 0x040fe4000f8e021b */
[----:B------:R-:W-:-:S03]  /*2890*/  IMAD.WIDE.U32 R12, R33, UR6, R16 ;  /* 0x00000006210c7c25 */ /* 0x000fc6000f8e0010 */
[----:B------:R-:W-:-:S04]  /*28a0*/  IADD3 R12, P1, R12, UR10, RZ ;  /* 0x0000000a0c0c7c10 */ /* 0x000fc8000ff3e0ff */
[--C-:B------:R-:W-:Y:S02]  /*28b0*/  IADD3.X R13, R13, UR11, R27.reuse, P1, !PT ;  /* 0x0000000b0d0d7c10 */ /* 0x100fe40008ffe41b */
[----:B------:R-:W-:Y:S01]  /*28c0*/  PRMT R27, RZ, 0x7610, R27 ;  /* 0x00007610ff1b7816 */ /* 0x000fe2000000001b */
[----:B------:R-:W-:Y:S06]  /*28d0*/  @P3 BRA `(.L_x_34) ;  /* 0x0000000000043947 */ /* 0x000fec0003800000 */
[----:B------:R0:W5:Y:S02]  /*28e0*/  LDG.E.U8 R27, desc[UR16][R12.64] ;  /* 0x000000100c1b7981 */ /* 0x000164000c1e1100 */
.L_x_34:
[----:B------:R-:W-:Y:S05]  /*28f0*/  BSYNC B1 ;  /* 0x0000000000017941 */ /* 0x000fea0003800000 */
.L_x_33:
[----:B-----5:R-:W-:Y:S01]  /*2900*/  LOP3.LUT R27, R27, 0xff, RZ, 0xc0, !PT ;  /* 0x000000ff1b1b7812 */ /* 0x020fe200078ec0ff */
[----:B------:R-:W-:Y:S01]  /*2910*/  BSSY B1, `(.L_x_35) ;  /* 0x000000c000017945 */ /* 0x000fe20003800000 */
[----:B------:R-:W-:Y:S02]  /*2920*/  ISETP.GE.AND P1, PT, R26, 0x2, PT ;  /* 0x000000021a00780c */ /* 0x000fe40003f26270 */
[----:B------:R-:W-:Y:S02]  /*2930*/  F2FP.F16.E4M3.UNPACK_B R27, R27 ;  /* 0x0000001bff1b723e */ /* 0x000fe400020006ff */
[----:B------:R-:W-:-:S03]  /*2940*/  ISETP.LT.OR P2, PT, R25, 0x1, !P1 ;  /* 0x000000011900780c */ /* 0x000fc60004f41670 */
[----:B------:R-:W-:-:S05]  /*2950*/  HADD2.F32 R27, -RZ, R27.H0_H0 ;  /* 0x2000001bff1b7230 */ /* 0x000fca0000004100 */
[----:B------:R-:W-:Y:S01]  /*2960*/  FMUL R30, R27, R10 ;  /* 0x0000000a1b1e7220 */ /* 0x000fe20000400000 */
[----:B------:R-:W-:-:S03]  /*2970*/  PRMT R27, RZ, 0x7610, R27 ;  /* 0x00007610ff1b7816 */ /* 0x000fc6000000001b */
[----:B--2---:R-:W-:-:S05]  /*2980*/  FFMA R30, R79, R3, R30 ;  /* 0x000000034f1e7223 */ /* 0x004fca000000001e */
[----:B------:R-:W-:-:S05]  /*2990*/  F2FP.SATFINITE.E4M3.F32.PACK_AB_MERGE_C R31, RZ, R30, RZ ;  /* 0x0000001eff1f723e */ /* 0x000fca00048070ff */
[----:B------:R1:W-:Y:S01]  /*29a0*/  @!P3 STG.E.U8 desc[UR16][R8.64], R31 ;  /* 0x0000001f0800b986 */ /* 0x0003e2000c101110 */
[----:B------:R-:W-:Y:S05]  /*29b0*/  @P2 BRA `(.L_x_36) ;  /* 0x0000000000042947 */ /* 0x000fea0003800000 */
[----:B------:R2:W5:Y:S02]  /*29c0*/  LDG.E.U8 R27, desc[UR16][R12.64+0x1] ;  /* 0x000001100c1b7981 */ /* 0x000564000c1e1100 */
.L_x_36:
[----:B------:R-:W-:Y:S05]  /*29d0*/  BSYNC B1 ;  /* 0x0000000000017941 */ /* 0x000fea0003800000 */
.L_x_35:
[----:B-----5:R-:W-:Y:S01]  /*29e0*/  LOP3.LUT R27, R27, 0xff, RZ, 0xc0, !PT ;  /* 0x000000ff1b1b7812 */ /* 0x020fe200078ec0ff */
[----:B------:R-:W-:Y:S01]  /*29f0*/  BSSY B1, `(.L_x_37) ;  /* 0x0000012000017945 */ /* 0x000fe20003800000 */
[----:B-1----:R-:W-:Y:S02]  /*2a00*/  IADD3 R31, P3, R33, 0x8, RZ ;  /* 0x00000008211f7810 */ /* 0x002fe40007f7e0ff */
[----:B------:R-:W-:Y:S02]  /*2a10*/  F2FP.F16.E4M3.UNPACK_B R27, R27 ;  /* 0x0000001bff1b723e */ /* 0x000fe400020006ff */
[----:B------:R-:W-:Y:S01]  /*2a20*/  ISETP.LT.OR P0, PT, R25, 0x9, !P0 ;  /* 0x000000091900780c */ /* 0x000fe20004701670 */
[----:B------:R-:W-:Y:S02]  /*2a30*/  IMAD.X R28, RZ, RZ, R29, P3 ;  /* 0x000000ffff1c7224 */ /* 0x000fe400018e061d */
[----:B------:R-:W-:Y:S02]  /*2a40*/  HADD2.F32 R27, -RZ, R27.H0_H0 ;  /* 0x2000001bff1b7230 */ /* 0x000fe40000004100 */
[----:B------:R-:W-:-:S02]  /*2a50*/  IMAD R28, R28, UR6, RZ ;  /* 0x000000061c1c7c24 */ /* 0x000fc4000f8e02ff */
[----:B------:R-:W-:-:S04]  /*2a60*/  IMAD.WIDE.U32 R16, R31, UR6, R16 ;  /* 0x000000061f107c25 */ /* 0x000fc8000f8e0010 */
[----:B------:R-:W-:Y:S01]  /*2a70*/  FMUL R27, R27, R10 ;  /* 0x0000000a1b1b7220 */ /* 0x000fe20000400000 */
[----:B------:R-:W-:-:S03]  /*2a80*/  IMAD R31, R31, UR7, R28 ;  /* 0x000000071f1f7c24 */ /* 0x000fc6000f8e021c */
[----:B------:R-:W-:Y:S01]  /*2a90*/  FFMA R27, R78, R3, R27 ;  /* 0x000000034e1b7223 */ /* 0x000fe2000000001b */
[----:B------:R-:W-:-:S04]  /*2aa0*/  IADD3 R16, P3, R16, UR10, RZ ;  /* 0x0000000a10107c10 */ /* 0x000fc8000ff7e0ff */
[----:B------:R-:W-:Y:S02]  /*2ab0*/  F2FP.SATFINITE.E4M3.F32.PACK_AB_MERGE_C R29, RZ, R27, RZ ;  /* 0x0000001bff1d723e */ /* 0x000fe400048070ff */
[----:B------:R-:W-:Y:S02]  /*2ac0*/  IADD3.X R17, R17, UR11, R31, P3, !PT ;  /* 0x0000000b11117c10 */ /* 0x000fe40009ffe41f */
[----:B------:R-:W-:Y:S01]  /*2ad0*/  PRMT R27, RZ, 0x7610, R27 ;  /* 0x00007610ff1b7816 */ /* 0x000fe2000000001b */
[----:B------:R1:W-:Y:S01]  /*2ae0*/  @!P2 STG.E.U8 desc[UR16][R8.64+0x1], R29 ;  /* 0x0000011d0800a986 */ /* 0x0003e2000c101110 */
[----:B------:R-:W-:Y:S05]  /*2af0*/  @P0 BRA `(.L_x_38) ;  /* 0x0000000000040947 */ /* 0x000fea0003800000 */
[----:B------:R3:W5:Y:S02]  /*2b00*/  LDG.E.U8 R27, desc[UR16][R16.64] ;  /* 0x00000010101b7981 */ /* 0x000764000c1e1100 */
.L_x_38:
[----:B------:R-:W-:Y:S05]  /*2b10*/  BSYNC B1 ;  /* 0x0000000000017941 */ /* 0x000fea0003800000 */
.L_x_37:
[----:B-----5:R-:W-:Y:S01]  /*2b20*/  LOP3.LUT R27, R27, 0xff, RZ, 0xc0, !PT ;  /* 0x000000ff1b1b7812 */ /* 0x020fe200078ec0ff */
[----:B------:R-:W-:Y:S01]  /*2b30*/  BSSY B1, `(.L_x_39) ;  /* 0x000000b000017945 */ /* 0x000fe20003800000 */
[----:B------:R-:W-:Y:S02]  /*2b40*/  ISETP.LT.OR P1, PT, R25, 0x9, !P1 ;  /* 0x000000091900780c */ /* 0x000fe40004f21670 */
[----:B------:R-:W-:-:S05]  /*2b50*/  F2FP.F16.E4M3.UNPACK_B R27, R27 ;  /* 0x0000001bff1b723e */ /* 0x000fca00020006ff */
[----:B------:R-:W-:-:S05]  /*2b60*/  HADD2.F32 R27, -RZ, R27.H0_H0 ;  /* 0x2000001bff1b7230 */ /* 0x000fca0000004100 */
[----:B------:R-:W-:Y:S01]  /*2b70*/  FMUL R28, R27, R10 ;  /* 0x0000000a1b1c7220 */ /* 0x000fe20000400000 */
[----:B------:R-:W-:-:S03]  /*2b80*/  PRMT R27, RZ, 0x7610, R27 ;  /* 0x00007610ff1b7816 */ /* 0x000fc6000000001b */
[----:B------:R-:W-:-:S05]  /*2b90*/  FFMA R28, R77, R3, R28 ;  /* 0x000000034d1c7223 */ /* 0x000fca000000001c */
[----:B-1----:R-:W-:-:S05]  /*2ba0*/  F2FP.SATFINITE.E4M3.F32.PACK_AB_MERGE_C R29, RZ, R28, RZ ;  /* 0x0000001cff1d723e */ /* 0x002fca00048070ff */
[----:B------:R1:W-:Y:S01]  /*2bb0*/  @!P0 STG.E.U8 desc[UR16][R6.64], R29 ;  /* 0x0000001d06008986 */ /* 0x0003e2000c101110 */
[----:B------:R-:W-:Y:S05]  /*2bc0*/  @P1 BRA `(.L_x_40) ;  /* 0x0000000000041947 */ /* 0x000fea0003800000 */
[----:B------:R4:W5:Y:S02]  /*2bd0*/  LDG.E.U8 R27, desc[UR16][R16.64+0x1] ;  /* 0x00000110101b7981 */ /* 0x000964000c1e1100 */
.L_x_40:
[----:B------:R-:W-:Y:S05]  /*2be0*/  BSYNC B1 ;  /* 0x0000000000017941 */ /* 0x000fea0003800000 */
.L_x_39:
[----:B-----5:R-:W-:Y:S01]  /*2bf0*/  LOP3.LUT R27, R27, 0xff, RZ, 0xc0, !PT ;  /* 0x000000ff1b1b7812 */ /* 0x020fe200078ec0ff */
[----:B------:R-:W-:Y:S01]  /*2c00*/  BSSY B1, `(.L_x_41) ;  /* 0x000000c000017945 */ /* 0x000fe20003800000 */
[----:B------:R-:W-:Y:S02]  /*2c10*/  ISETP.GE.AND P0, PT, R26, 0x9, PT ;  /* 0x000000091a00780c */ /* 0x000fe40003f06270 */
[----:B------:R-:W-:Y:S02]  /*2c20*/  F2FP.F16.E4M3.UNPACK_B R27, R27 ;  /* 0x0000001bff1b723e */ /* 0x000fe400020006ff */
[----:B------:R-:W-:-:S03]  /*2c30*/  ISETP.LT.OR P2, PT, R25, 0x1, !P0 ;  /* 0x000000011900780c */ /* 0x000fc60004741670 */
[----:B------:R-:W-:-:S05]  /*2c40*/  HADD2.F32 R27, -RZ, R27.H0_H0 ;  /* 0x2000001bff1b7230 */ /* 0x000fca0000004100 */
[----:B------:R-:W-:-:S04]  /*2c50*/  FMUL R27, R27, R10 ;  /* 0x0000000a1b1b7220 */ /* 0x000fc80000400000 */
[----:B------:R-:W-:-:S05]  /*2c60*/  FFMA R27, R76, R3, R27 ;  /* 0x000000034c1b7223 */ /* 0x000fca000000001b */
[----:B-1----:R-:W-:Y:S02]  /*2c70*/  F2FP.SATFINITE.E4M3.F32.PACK_AB_MERGE_C R29, RZ, R27, RZ ;  /* 0x0000001bff1d723e */ /* 0x002fe400048070ff */
[----:B------:R-:W-:-:S03]  /*2c80*/  PRMT R27, RZ, 0x7610, R27 ;  /* 0x00007610ff1b7816 */ /* 0x000fc6000000001b */
[----:B------:R1:W-:Y:S01]  /*2c90*/  @!P1 STG.E.U8 desc[UR16][R6.64+0x1], R29 ;  /* 0x0000011d06009986 */ /* 0x0003e2000c101110 */
[----:B------:R-:W-:Y:S05]  /*2ca0*/  @P2 BRA `(.L_x_42) ;  /* 0x0000000000042947 */ /* 0x000fea0003800000 */
[----:B------:R0:W5:Y:S02]  /*2cb0*/  LDG.E.U8 R27, desc[UR16][R12.64+0x8] ;  /* 0x000008100c1b7981 */ /* 0x000164000c1e1100 */
.L_x_42:
[----:B------:R-:W-:Y:S05]  /*2cc0*/  BSYNC B1 ;  /* 0x0000000000017941 */ /* 0x000fea0003800000 */
.L_x_41:
        /* <DEDUP_REMOVED lines=13> */
.L_x_44:
[----:B------:R-:W-:Y:S05]  /*2da0*/  BSYNC B1 ;  /* 0x0000000000017941 */ /* 0x000fea0003800000 */
.L_x_43:
[----:B-----5:R-:W-:Y:S01]  /*2db0*/  LOP3.LUT R27, R27, 0xff, RZ, 0xc0, !PT ;  /* 0x000000ff1b1b7812 */ /* 0x020fe200078ec0ff */
[----:B------:R-:W-:Y:S01]  /*2dc0*/  BSSY B1, `(.L_x_45) ;  /* 0x000000b000017945 */ /* 0x000fe20003800000 */
[----:B------:R-:W-:Y:S02]  /*2dd0*/  ISETP.LT.OR P0, PT, R25, 0x9, !P0 ;  /* 0x000000091900780c */ /* 0x000fe40004701670 */
[----:B------:R-:W-:-:S05]  /*2de0*/  F2FP.F16.E4M3.UNPACK_B R27, R27 ;  /* 0x0000001bff1b723e */ /* 0x000fca00020006ff */
        /* <DEDUP_REMOVED lines=8> */
.L_x_46:
[----:B------:R-:W-:Y:S05]  /*2e70*/  BSYNC B1 ;  /* 0x0000000000017941 */ /* 0x000fea0003800000 */
.L_x_45:
        /* <DEDUP_REMOVED lines=12> */
.L_x_48:
[----:B------:R-:W-:Y:S05]  /*2f40*/  BSYNC B1 ;  /* 0x0000000000017941 */ /* 0x000fea0003800000 */
.L_x_47:
        /* <DEDUP_REMOVED lines=13> */
.L_x_50:
[----:B------:R-:W-:Y:S05]  /*3020*/  BSYNC B1 ;  /* 0x0000000000017941 */ /* 0x000fea0003800000 */
.L_x_49:
        /* <DEDUP_REMOVED lines=13> */
.L_x_52:
[----:B------:R-:W-:Y:S05]  /*3100*/  BSYNC B1 ;  /* 0x0000000000017941 */ /* 0x000fea0003800000 */
.L_x_51:
        /* <DEDUP_REMOVED lines=12> */
.L_x_54:
[----:B------:R-:W-:Y:S05]  /*31d0*/  BSYNC B1 ;  /* 0x0000000000017941 */ /* 0x000fea0003800000 */
.L_x_53:
        /* <DEDUP_REMOVED lines=12> */
.L_x_56:
[----:B------:R-:W-:Y:S05]  /*32a0*/  BSYNC B1 ;  /* 0x0000000000017941 */ /* 0x000fea0003800000 */
.L_x_55:
        /* <DEDUP_REMOVED lines=13> */
.L_x_58:
[----:B------:R-:W-:Y:S05]  /*3380*/  BSYNC B1 ;  /* 0x0000000000017941 */ /* 0x000fea0003800000 */
.L_x_57:
        /* <DEDUP_REMOVED lines=13> */
.L_x_60:
[----:B------:R-:W-:Y:S05]  /*3460*/  BSYNC B1 ;  /* 0x0000000000017941 */ /* 0x000fea0003800000 */
.L_x_59:
        /* <DEDUP_REMOVED lines=12> */
.L_x_62:
[----:B------:R-:W-:Y:S05]  /*3530*/  BSYNC B1 ;  /* 0x0000000000017941 */ /* 0x000fea0003800000 */
.L_x_61:
        /* <DEDUP_REMOVED lines=12> */
.L_x_64:
[----:B------:R-:W-:Y:S05]  /*3600*/  BSYNC B1 ;  /* 0x0000000000017941 */ /* 0x000fea0003800000 */
.L_x_63:
        /* <DEDUP_REMOVED lines=13> */
.L_x_66:
[----:B------:R-:W-:Y:S05]  /*36e0*/  BSYNC B1 ;  /* 0x0000000000017941 */ /* 0x000fea0003800000 */
.L_x_65:
        /* <DEDUP_REMOVED lines=13> */
.L_x_68:
[----:B------:R-:W-:Y:S05]  /*37c0*/  BSYNC B1 ;  /* 0x0000000000017941 */ /* 0x000fea0003800000 */
.L_x_67:
        /* <DEDUP_REMOVED lines=12> */
.L_x_70:
[----:B------:R-:W-:Y:S05]  /*3890*/  BSYNC B1 ;  /* 0x0000000000017941 */ /* 0x000fea0003800000 */
.L_x_69:
        /* <DEDUP_REMOVED lines=12> */
.L_x_72:
[----:B------:R-:W-:Y:S05]  /*3960*/  BSYNC B1 ;  /* 0x0000000000017941 */ /* 0x000fea0003800000 */
.L_x_71:
        /* <DEDUP_REMOVED lines=13> */
.L_x_74:
[----:B------:R-:W-:Y:S05]  /*3a40*/  BSYNC B1 ;  /* 0x0000000000017941 */ /* 0x000fea0003800000 */
.L_x_73:
        /* <DEDUP_REMOVED lines=13> */
.L_x_76:
[----:B------:R-:W-:Y:S05]  /*3b20*/  BSYNC B1 ;  /* 0x0000000000017941 */ /* 0x000fea0003800000 */
.L_x_75:
        /* <DEDUP_REMOVED lines=12> */
.L_x_78:
[----:B------:R-:W-:Y:S05]  /*3bf0*/  BSYNC B1 ;  /* 0x0000000000017941 */ /* 0x000fea0003800000 */
.L_x_77:
[----:B-----5:R-:W-:Y:S01]  /*3c00*/  LOP3.LUT R27, R27, 0xff, RZ, 0xc0, !PT ;  /* 0x000000ff1b1b7812 */ /* 0x020fe200078ec0ff */
[----:B------:R-:W-:Y:S01]  /*3c10*/  BSSY B1, `(.L_x_79) ;  /* 0x000000b000017945 */ /* 0x000fe20003800000 */
[----:B------:R-:W-:Y:S02]  /*3c20*/  ISETP.LT.OR P1, PT, R25, 0x9, !P1 ;  /* 0x000000091900780c */ /* 0x000fe40004f21670 */
[----:B------:R-:W-:-:S05]  /*3c30*/  F2FP.F16.E4M3.UNPACK_B R27, R27 ;  /* 0x0000001bff1b723e */ /* 0x000fca00020006ff */
[----:B------:R-:W-:-:S05]  /*3c40*/  HADD2.F32 R27, -RZ, R27.H0_H0 ;  /* 0x2000001bff1b7230 */ /* 0x000fca0000004100 */
[----:B------:R-:W-:-:S04]  /*3c50*/  FMUL R28, R27, R10 ;  /* 0x0000000a1b1c7220 */ /* 0x000fc80000400000 */
[----:B------:R-:W-:Y:S01]  /*3c60*/  FFMA R28, R23, R3, R28 ;  /* 0x00000003171c7223 */ /* 0x000fe2000000001c */
[----:B------:R-:W-:-:S04]  /*3c70*/  PRMT R23, RZ, 0x7610, R23 ;  /* 0x00007610ff177816 */ /* 0x000fc80000000017 */
[----:B------:R-:W-:-:S05]  /*3c80*/  F2FP.SATFINITE.E4M3.F32.PACK_AB_MERGE_C R27, RZ, R28, RZ ;  /* 0x0000001cff1b723e */ /* 0x000fca00048070ff */
[----:B------:R0:W-:Y:S01]  /*3c90*/  @!P0 STG.E.U8 desc[UR16][R6.64+0x28], R27 ;  /* 0x0000281b06008986 */ /* 0x0001e2000c101110 */
[----:B------:R-:W-:Y:S05]  /*3ca0*/  @P1 BRA `(.L_x_80) ;  /* 0x0000000000041947 */ /* 0x000fea0003800000 */
[----:B------:R0:W5:Y:S02]  /*3cb0*/  LDG.E.U8 R23, desc[UR16][R16.64+0x29] ;  /* 0x0000291010177981 */ /* 0x000164000c1e1100 */
.L_x_80:
[----:B------:R-:W-:Y:S05]  /*3cc0*/  BSYNC B1 ;  /* 0x0000000000017941 */ /* 0x000fea0003800000 */
.L_x_79:
        /* <DEDUP_REMOVED lines=8> */
[----:B0-----:R-:W-:Y:S02]  /*3d50*/  F2FP.SATFINITE.E4M3.F32.PACK_AB_MERGE_C R27, RZ, R23, RZ ;  /* 0x00000017ff1b723e */ /* 0x001fe400048070ff */
[----:B------:R-:W-:-:S03]  /*3d60*/  PRMT R23, RZ, 0x7610, R23 ;  /* 0x00007610ff177816 */ /* 0x000fc60000000017 */
[----:B------:R0:W-:Y:S01]  /*3d70*/  @!P1 STG.E.U8 desc[UR16][R6.64+0x29], R27 ;  /* 0x0000291b06009986 */ /* 0x0001e2000c101110 */
[----:B------:R-:W-:Y:S05]  /*3d80*/  @P2 BRA `(.L_x_82) ;  /* 0x0000000000042947 */ /* 0x000fea0003800000 */
[----:B------:R0:W5:Y:S02]  /*3d90*/  LDG.E.U8 R23, desc[UR16][R12.64+0x30] ;  /* 0x000030100c177981 */ /* 0x000164000c1e1100 */
.L_x_82:
[----:B------:R-:W-:Y:S05]  /*3da0*/  BSYNC B1 ;  /* 0x0000000000017941 */ /* 0x000fea0003800000 */
.L_x_81:
[----:B-----5:R-:W-:Y:S01]  /*3db0*/  LOP3.LUT R23, R23, 0xff, RZ, 0xc0, !PT ;  /* 0x000000ff17177812 */ /* 0x020fe200078ec0ff */
[----:B------:R-:W-:Y:S01]  /*3dc0*/  BSSY B1, `(.L_x_83) ;  /* 0x000000c000017945 */ /* 0x000fe20003800000 */
[----:B------:R-:W-:Y:S02]  /*3dd0*/  ISETP.GE.AND P1, PT, R26, 0x32, PT ;  /* 0x000000321a00780c */ /* 0x000fe40003f26270 */
[----:B------:R-:W-:Y:S02]  /*3de0*/  F2FP.F16.E4M3.UNPACK_B R23, R23 ;  /* 0x00000017ff17723e */ /* 0x000fe400020006ff */
[----:B------:R-:W-:-:S03]  /*3df0*/  ISETP.LT.OR P3, PT, R25, 0x1, !P1 ;  /* 0x000000011900780c */ /* 0x000fc60004f61670 */
        /* <DEDUP_REMOVED lines=8> */
.L_x_84:
[----:B------:R-:W-:Y:S05]  /*3e80*/  BSYNC B1 ;  /* 0x0000000000017941 */ /* 0x000fea0003800000 */
.L_x_83:
[----:B-----5:R-:W-:Y:S01]  /*3e90*/  LOP3.LUT R21, R21, 0xff, RZ, 0xc0, !PT ;  /* 0x000000ff15157812 */ /* 0x020fe200078ec0ff */
[----:B------:R-:W-:Y:S01]  /*3ea0*/  BSSY B1, `(.L_x_85) ;  /* 0x000000b000017945 */ /* 0x000fe20003800000 */
[----:B------:R-:W-:Y:S02]  /*3eb0*/  ISETP.LT.OR P0, PT, R25, 0x9, !P0 ;  /* 0x000000091900780c */ /* 0x000fe40004701670 */
[----:B------:R-:W-:-:S05]  /*3ec0*/  F2FP.F16.E4M3.UNPACK_B R21, R21 ;  /* 0x00000015ff15723e */ /* 0x000fca00020006ff */
        /* <DEDUP_REMOVED lines=8> */
.L_x_86:
[----:B------:R-:W-:Y:S05]  /*3f50*/  BSYNC B1 ;  /* 0x0000000000017941 */ /* 0x000fea0003800000 */
.L_x_85:
        /* <DEDUP_REMOVED lines=12> */
.L_x_88:
[----:B------:R-:W-:Y:S05]  /*4020*/  BSYNC B1 ;  /* 0x0000000000017941 */ /* 0x000fea0003800000 */
.L_x_87:
        /* <DEDUP_REMOVED lines=13> */
.L_x_90:
[----:B------:R-:W-:Y:S05]  /*4100*/  BSYNC B1 ;  /* 0x0000000000017941 */ /* 0x000fea0003800000 */
.L_x_89:
        /* <DEDUP_REMOVED lines=13> */
.L_x_92:
[----:B------:R-:W-:Y:S05]  /*41e0*/  BSYNC B1 ;  /* 0x0000000000017941 */ /* 0x000fea0003800000 */
.L_x_91:
[----:B-----5:R-:W-:Y:S01]  /*41f0*/  LOP3.LUT R15, R15, 0xff, RZ, 0xc0, !PT ;  /* 0x000000ff0f0f7812 */ /* 0x020fe200078ec0ff */
[----:B------:R-:W-:Y:S01]  /*4200*/  BSSY B1, `(.L_x_93) ;  /* 0x000000b000017945 */ /* 0x000fe20003800000 */
[----:B------:R-:W-:Y:S02]  /*4210*/  ISETP.LT.OR P0, PT, R25, 0x9, !P0 ;  /* 0x000000091900780c */ /* 0x000fe40004701670 */
[----:B------:R-:W-:Y:S02]  /*4220*/  F2FP.F16.E4M3.UNPACK_B R15, R15 ;  /* 0x0000000fff0f723e */ /* 0x000fe400020006ff */
[----:B0-2---:R-:W-:-:S03]  /*4230*/  PRMT R12, RZ, 0x7610, R12 ;  /* 0x00007610ff0c7816 */ /* 0x005fc6000000000c */
[----:B------:R-:W-:-:S05]  /*4240*/  HADD2.F32 R15, -RZ, R15.H0_H0 ;  /* 0x2000000fff0f7230 */ /* 0x000fca0000004100 */
[----:B------:R-:W-:-:S04]  /*4250*/  FMUL R15, R15, R10 ;  /* 0x0000000a0f0f7220 */ /* 0x000fc80000400000 */
[----:B------:R-:W-:-:S05]  /*4260*/  FFMA R15, R18, R3, R15 ;  /* 0x00000003120f7223 */ /* 0x000fca000000000f */
[----:B------:R-:W-:-:S05]  /*4270*/  F2FP.SATFINITE.E4M3.F32.PACK_AB_MERGE_C R15, RZ, R15, RZ ;  /* 0x0000000fff0f723e */ /* 0x000fca00048070ff */
[----:B------:R0:W-:Y:S01]  /*4280*/  @!P3 STG.E.U8 desc[UR16][R8.64+0x39], R15 ;  /* 0x0000390f0800b986 */ /* 0x0001e2000c101110 */
[----:B------:R-:W-:Y:S05]  /*4290*/  @P0 BRA `(.L_x_94) ;  /* 0x0000000000040947 */ /* 0x000fea0003800000 */
[----:B------:R2:W5:Y:S02]  /*42a0*/  LDG.E.U8 R12, desc[UR16][R16.64+0x38] ;  /* 0x00003810100c7981 */ /* 0x000564000c1e1100 */
.L_x_94:
[----:B------:R-:W-:Y:S05]  /*42b0*/  BSYNC B1 ;  /* 0x0000000000017941 */ /* 0x000fea0003800000 */
.L_x_93:
[----:B-----5:R-:W-:Y:S01]  /*42c0*/  LOP3.LUT R12, R12, 0xff, RZ, 0xc0, !PT ;  /* 0x000000ff0c0c7812 */ /* 0x020fe200078ec0ff */
[----:B------:R-:W-:Y:S01]  /*42d0*/  BSSY B1, `(.L_x_95) ;  /* 0x000000b000017945 */ /* 0x000fe20003800000 */
[----:B------:R-:W-:Y:S02]  /*42e0*/  ISETP.LT.OR P1, PT, R25, 0x9, !P1 ;  /* 0x000000091900780c */ /* 0x000fe40004f21670 */
[----:B------:R-:W-:-:S05]  /*42f0*/  F2FP.F16.E4M3.UNPACK_B R12, R12 ;  /* 0x0000000cff0c723e */ /* 0x000fca00020006ff */
[----:B01----:R-:W-:-:S05]  /*4300*/  HADD2.F32 R9, -RZ, R12.H0_H0 ;  /* 0x2000000cff097230 */ /* 0x003fca0000004100 */
[----:B------:R-:W-:-:S04]  /*4310*/  FMUL R8, R9, R10 ;  /* 0x0000000a09087220 */ /* 0x000fc80000400000 */
[----:B------:R-:W-:-:S05]  /*4320*/  FFMA R8, R11, R3, R8 ;  /* 0x000000030b087223 */ /* 0x000fca0000000008 */
[----:B------:R-:W-:Y:S02]  /*4330*/  F2FP.SATFINITE.E4M3.F32.PACK_AB_MERGE_C R9, RZ, R8, RZ ;  /* 0x00000008ff09723e */ /* 0x000fe400048070ff */
[----:B------:R-:W-:-:S03]  /*4340*/  PRMT R8, RZ, 0x7610, R8 ;  /* 0x00007610ff087816 */ /* 0x000fc60000000008 */
[----:B------:R0:W-:Y:S01]  /*4350*/  @!P0 STG.E.U8 desc[UR16][R6.64+0x38], R9 ;  /* 0x0000380906008986 */ /* 0x0001e2000c101110 */
[----:B------:R-:W-:Y:S05]  /*4360*/  @P1 BRA `(.L_x_96) ;  /* 0x0000000000041947 */ /* 0x000fea0003800000 */
[----:B------:R1:W5:Y:S02]  /*4370*/  LDG.E.U8 R8, desc[UR16][R16.64+0x39] ;  /* 0x0000391010087981 */ /* 0x000364000c1e1100 */
.L_x_96:
[----:B------:R-:W-:Y:S05]  /*4380*/  BSYNC B1 ;  /* 0x0000000000017941 */ /* 0x000fea0003800000 */
.L_x_95:
[----:B------:R-:W-:Y:S05]  /*4390*/  @P1 BRA `(.L_x_97) ;  /* 0x0000000800601947 */ /* 0x000fea0003800000 */
[----:B-----5:R-:W-:-:S04]  /*43a0*/  LOP3.LUT R8, R8, 0xff, RZ, 0xc0, !PT ;  /* 0x000000ff08087812 */ /* 0x020fc800078ec0ff */
[----:B------:R-:W-:-:S05]  /*43b0*/  F2FP.F16.E4M3.UNPACK_B R8, R8 ;  /* 0x00000008ff08723e */ /* 0x000fca00020006ff */
[----:B0-----:R-:W-:-:S05]  /*43c0*/  HADD2.F32 R9, -RZ, R8.H0_H0 ;  /* 0x20000008ff097230 */ /* 0x001fca0000004100 */
[----:B------:R-:W-:-:S04]  /*43d0*/  FMUL R9, R9, R10 ;  /* 0x0000000a09097220 */ /* 0x000fc80000400000 */
[----:B------:R-:W-:-:S05]  /*43e0*/  FFMA R9, R14, R3, R9 ;  /* 0x000000030e097223 */ /* 0x000fca0000000009 */
[----:B------:R-:W-:-:S05]  /*43f0*/  F2FP.SATFINITE.E4M3.F32.PACK_AB_MERGE_C R9, RZ, R9, RZ ;  /* 0x00000009ff09723e */ /* 0x000fca00048070ff */
[----:B------:R0:W-:Y:S01]  /*4400*/  STG.E.U8 desc[UR16][R6.64+0x39], R9 ;  /* 0x0000390906007986 */ /* 0x0001e2000c101110 */
[----:B------:R-:W-:Y:S05]  /*4410*/  BRA `(.L_x_97) ;  /* 0x0000000800407947 */ /* 0x000fea0003800000 */
.L_x_32:
[C---:B------:R-:W-:Y:S01]  /*4420*/  ISETP.GE.AND P3, PT, R26.reuse, 0x1, PT ;  /* 0x000000011a00780c */ /* 0x040fe20003f66270 */
[-C--:B--2---:R-:W-:Y:S01]  /*4430*/  FMUL R79, R79, R3.reuse ;  /* 0x000000034f4f7220 */ /* 0x084fe20000400000 */
[----:B------:R-:W-:Y:S01]  /*4440*/  ISETP.GE.AND P0, PT, R26, 0x2, PT ;  /* 0x000000021a00780c */ /* 0x000fe20003f06270 */
[-C--:B------:R-:W-:Y:S01]  /*4450*/  FMUL R78, R78, R3.reuse ;  /* 0x000000034e4e7220 */ /* 0x080fe20000400000 */
[----:B------:R-:W-:Y:S01]  /*4460*/  ISETP.LT.OR P1, PT, R25, 0x1, !P3 ;  /* 0x000000011900780c */ /* 0x000fe20005f21670 */
[-C--:B------:R-:W-:Y:S01]  /*4470*/  FMUL R77, R77, R3.reuse ;  /* 0x000000034d4d7220 */ /* 0x080fe20000400000 */
[C---:B------:R-:W-:Y:S01]  /*4480*/  ISETP.LT.OR P2, PT, R25.reuse, 0x1, !P0 ;  /* 0x000000011900780c */ /* 0x040fe20004741670 */
[-C--:B------:R-:W-:Y:S01]  /*4490*/  FMUL R76, R76, R3.reuse ;  /* 0x000000034c4c7220 */ /* 0x080fe20000400000 */
[----:B------:R-:W-:Y:S01]  /*44a0*/  ISETP.LT.OR P3, PT, R25, 0x9, !P3 ;  /* 0x000000091900780c */ /* 0x000fe20005f61670 */
[----:B------:R-:W-:Y:S01]  /*44b0*/  FMUL R75, R75, R3 ;  /* 0x000000034b4b7220 */ /* 0x000fe20000400000 */
[----:B------:R-:W-:Y:S01]  /*44c0*/  F2FP.SATFINITE.E4M3.F32.PACK_AB_MERGE_C R79, RZ, R79, RZ ;  /* 0x0000004fff4f723e */ /* 0x000fe200048070ff */
[-C--:B------:R-:W-:Y:S01]  /*44d0*/  FMUL R74, R74, R3.reuse ;  /* 0x000000034a4a7220 */ /* 0x080fe20000400000 */
[----:B------:R-:W-:Y:S01]  /*44e0*/  F2FP.SATFINITE.E4M3.F32.PACK_AB_MERGE_C R13, RZ, R78, RZ ;  /* 0x0000004eff0d723e */ /* 0x000fe200048070ff */
[----:B------:R-:W-:Y:S01]  /*44f0*/  FMUL R73, R73, R3 ;  /* 0x0000000349497220 */ /* 0x000fe20000400000 */
[----:B------:R-:W-:Y:S01]  /*4500*/  F2FP.SATFINITE.E4M3.F32.PACK_AB_MERGE_C R77, RZ, R77, RZ ;  /* 0x0000004dff4d723e */ /* 0x000fe200048070ff */
[-C--:B------:R-:W-:Y:S01]  /*4510*/  FMUL R72, R72, R3.reuse ;  /* 0x0000000348487220 */ /* 0x080fe20000400000 */
[----:B------:R-:W-:Y:S01]  /*4520*/  ISETP.LT.OR P0, PT, R25, 0x9, !P0 ;  /* 0x000000091900780c */ /* 0x000fe20004701670 */
[----:B------:R-:W-:Y:S01]  /*4530*/  @!P1 STG.E.U8 desc[UR16][R8.64], R79 ;  /* 0x0000004f08009986 */ /* 0x000fe2000c101110 */
[C---:B------:R-:W-:Y:S01]  /*4540*/  ISETP.GE.AND P1, PT, R26.reuse, 0x9, PT ;  /* 0x000000091a00780c */ /* 0x040fe20003f26270 */
[----:B------:R-:W-:Y:S01]  /*4550*/  FMUL R71, R71, R3 ;  /* 0x0000000347477220 */ /* 0x000fe20000400000 */
[----:B------:R-:W-:Y:S01]  /*4560*/  F2FP.SATFINITE.E4M3.F32.PACK_AB_MERGE_C R75, RZ, R75, RZ ;  /* 0x0000004bff4b723e */ /* 0x000fe200048070ff */
[----:B------:R0:W-:Y:S01]  /*4570*/  @!P2 STG.E.U8 desc[UR16][R8.64+0x1], R13 ;  /* 0x0000010d0800a986 */ /* 0x0001e2000c101110 */
[----:B------:R-:W-:Y:S01]  /*4580*/  ISETP.GE.AND P2, PT, R26, 0xa, PT ;  /* 0x0000000a1a00780c */ /* 0x000fe20003f46270 */
[-C--:B------:R-:W-:Y:S01]  /*4590*/  FMUL R70, R70, R3.reuse ;  /* 0x0000000346467220 */ /* 0x080fe20000400000 */
[----:B------:R-:W-:Y:S01]  /*45a0*/  F2FP.SATFINITE.E4M3.F32.PACK_AB_MERGE_C R17, RZ, R74, RZ ;  /* 0x0000004aff11723e */ /* 0x000fe200048070ff */
[----:B------:R-:W-:Y:S01]  /*45b0*/  @!P3 STG.E.U8 desc[UR16][R6.64], R77 ;  /* 0x0000004d0600b986 */ /* 0x000fe2000c101110 */
[C---:B------:R-:W-:Y:S01]  /*45c0*/  ISETP.LT.OR P3, PT, R25.reuse, 0x1, !P1 ;  /* 0x000000011900780c */ /* 0x040fe20004f61670 */
[-C--:B------:R-:W-:Y:S01]  /*45d0*/  FMUL R68, R68, R3.reuse ;  /* 0x0000000344447220 */ /* 0x080fe20000400000 */
[----:B------:R-:W-:Y:S01]  /*45e0*/  ISETP.LT.OR P5, PT, R25, 0x1, !P2 ;  /* 0x000000011900780c */ /* 0x000fe200057a1670 */
[-C--:B------:R-:W-:Y:S01]  /*45f0*/  FMUL R67, R67, R3.reuse ;  /* 0x0000000343437220 */ /* 0x080fe20000400000 */
[----:B------:R-:W-:Y:S01]  /*4600*/  ISETP.LT.OR P1, PT, R25, 0x9, !P1 ;  /* 0x000000091900780c */ /* 0x000fe20004f21670 */
[----:B------:R-:W-:Y:S01]  /*4610*/  FMUL R65, R65, R3 ;  /* 0x0000000341417220 */ /* 0x000fe20000400000 */
[----:B------:R-:W-:Y:S01]  /*4620*/  F2FP.SATFINITE.E4M3.F32.PACK_AB_MERGE_C R73, RZ, R73, RZ ;  /* 0x00000049ff49723e */ /* 0x000fe200048070ff */
[-C--:B------:R-:W-:Y:S01]  /*4630*/  FMUL R66, R66, R3.reuse ;  /* 0x0000000342427220 */ /* 0x080fe20000400000 */
[----:B0-----:R-:W-:Y:S01]  /*4640*/  F2FP.SATFINITE.E4M3.F32.PACK_AB_MERGE_C R13, RZ, R76, RZ ;  /* 0x0000004cff0d723e */ /* 0x001fe200048070ff */
[-C--:B------:R-:W-:Y:S01]  /*4650*/  FMUL R64, R64, R3.reuse ;  /* 0x0000000340407220 */ /* 0x080fe20000400000 */
[----:B------:R-:W-:Y:S01]  /*4660*/  ISETP.LT.OR P2, PT, R25, 0x9, !P2 ;  /* 0x000000091900780c */ /* 0x000fe20005741670 */
[-C--:B------:R-:W-:Y:S01]  /*4670*/  FMUL R63, R63, R3.reuse ;  /* 0x000000033f3f7220 */ /* 0x080fe20000400000 */
[----:B------:R-:W-:Y:S01]  /*4680*/  F2FP.SATFINITE.E4M3.F32.PACK_AB_MERGE_C R27, RZ, R72, RZ ;  /* 0x00000048ff1b723e */ /* 0x000fe200048070ff */
[----:B------:R0:W-:Y:S01]  /*4690*/  @!P0 STG.E.U8 desc[UR16][R6.64+0x1], R13 ;  /* 0x0000010d06008986 */ /* 0x0001e2000c101110 */
[C---:B------:R-:W-:Y:S01]  /*46a0*/  ISETP.GE.AND P0, PT, R26.reuse, 0x11, PT ;  /* 0x000000111a00780c */ /* 0x040fe20003f06270 */
[----:B------:R-:W-:Y:S01]  /*46b0*/  FMUL R61, R61, R3 ;  /* 0x000000033d3d7220 */ /* 0x000fe20000400000 */
[----:B------:R-:W-:Y:S01]  /*46c0*/  F2FP.SATFINITE.E4M3.F32.PACK_AB_MERGE_C R71, RZ, R71, RZ ;  /* 0x00000047ff47723e */ /* 0x000fe200048070ff */
[----:B------:R-:W-:Y:S01]  /*46d0*/  @!P3 STG.E.U8 desc[UR16][R8.64+0x8], R75 ;  /* 0x0000084b0800b986 */ /* 0x000fe2000c101110 */
[----:B------:R-:W-:Y:S01]  /*46e0*/  ISETP.GE.AND P3, PT, R26, 0x12, PT ;  /* 0x000000121a00780c */ /* 0x000fe20003f66270 */
[----:B------:R-:W-:Y:S01]  /*46f0*/  FMUL R62, R62, R3 ;  /* 0x000000033e3e7220 */ /* 0x000fe20000400000 */
[----:B------:R-:W-:Y:S01]  /*4700*/  F2FP.SATFINITE.E4M3.F32.PACK_AB_MERGE_C R67, RZ, R67, RZ ;  /* 0x00000043ff43723e */ /* 0x000fe200048070ff */
[----:B------:R1:W-:Y:S01]  /*4710*/  @!P5 STG.E.U8 desc[UR16][R8.64+0x9], R17 ;  /* 0x000009110800d986 */ /* 0x0003e2000c101110 */
[----:B------:R-:W-:Y:S01]  /*4720*/  ISETP.LT.OR P5, PT, R25, 0x1, !P3 ;  /* 0x000000011900780c */ /* 0x000fe20005fa1670 */
[-C--:B------:R-:W-:Y:S01]  /*4730*/  FMUL R59, R59, R3.reuse ;  /* 0x000000033b3b7220 */ /* 0x080fe20000400000 */
[C---:B------:R-:W-:Y:S01]  /*4740*/  ISETP.LT.OR P3, PT, R25.reuse, 0x9, !P3 ;  /* 0x000000091900780c */ /* 0x040fe20005f61670 */
[----:B------:R-:W-:Y:S01]  /*4750*/  @!P1 STG.E.U8 desc[UR16][R6.64+0x8], R73 ;  /* 0x0000084906009986 */ /* 0x000fe2000c101110 */
[----:B------:R-:W-:Y:S01]  /*4760*/  ISETP.LT.OR P1, PT, R25, 0x1, !P0 ;  /* 0x000000011900780c */ /* 0x000fe20004721670 */
[-C--:B------:R-:W-:Y:S01]  /*4770*/  FMUL R60, R60, R3.reuse ;  /* 0x000000033c3c7220 */ /* 0x080fe20000400000 */
[----:B0-----:R-:W-:Y:S01]  /*4780*/  F2FP.SATFINITE.E4M3.F32.PACK_AB_MERGE_C R13, RZ, R70, RZ ;  /* 0x00000046ff0d723e */ /* 0x001fe200048070ff */
[----:B------:R-:W-:Y:S01]  /*4790*/  @!P2 STG.E.U8 desc[UR16][R6.64+0x9], R27 ;  /* 0x0000091b0600a986 */ /* 0x000fe2000c101110 */
[----:B------:R-:W-:Y:S01]  /*47a0*/  ISETP.GE.AND P2, PT, R26, 0x19, PT ;  /* 0x000000191a00780c */ /* 0x000fe20003f46270 */
[-C--:B------:R-:W-:Y:S01]  /*47b0*/  FMUL R57, R57, R3.reuse ;  /* 0x0000000339397220 */ /* 0x080fe20000400000 */
[C---:B------:R-:W-:Y:S01]  /*47c0*/  ISETP.LT.OR P0, PT, R25.reuse, 0x9, !P0 ;  /* 0x000000091900780c */ /* 0x040fe20004701670 */
[-C--:B------:R-:W-:Y:S01]  /*47d0*/  FMUL R58, R58, R3.reuse ;  /* 0x000000033a3a7220 */ /* 0x080fe20000400000 */
[----:B------:R-:W-:Y:S01]  /*47e0*/  ISETP.LT.OR P6, PT, R25, 0x1, !P2 ;  /* 0x000000011900780c */ /* 0x000fe200057c1670 */
[----:B------:R0:W-:Y:S01]  /*47f0*/  @!P5 STG.E.U8 desc[UR16][R8.64+0x11], R13 ;  /* 0x0000110d0800d986 */ /* 0x0001e2000c101110 */
[----:B-1----:R-:W-:Y:S01]  /*4800*/  F2FP.SATFINITE.E4M3.F32.PACK_AB_MERGE_C R17, RZ, R68, RZ ;  /* 0x00000044ff11723e */ /* 0x002fe200048070ff */
[----:B------:R-:W-:Y:S01]  /*4810*/  FMUL R56, R56, R3 ;  /* 0x0000000338387220 */ /* 0x000fe20000400000 */
[----:B------:R-:W-:Y:S01]  /*4820*/  F2FP.SATFINITE.E4M3.F32.PACK_AB_MERGE_C R65, RZ, R65, RZ ;  /* 0x00000041ff41723e */ /* 0x000fe200048070ff */
[----:B------:R-:W-:Y:S01]  /*4830*/  @!P1 STG.E.U8 desc[UR16][R8.64+0x10], R71 ;  /* 0x0000104708009986 */ /* 0x000fe2000c101110 */
[----:B------:R-:W-:Y:S01]  /*4840*/  ISETP.GE.AND P1, PT, R26, 0x1a, PT ;  /* 0x0000001a1a00780c */ /* 0x000fe20003f26270 */
[-C--:B------:R-:W-:Y:S01]  /*4850*/  FMUL R23, R23, R3.reuse ;  /* 0x0000000317177220 */ /* 0x080fe20000400000 */
[C---:B------:R-:W-:Y:S01]  /*4860*/  ISETP.LT.OR P2, PT, R25.reuse, 0x9, !P2 ;  /* 0x000000091900780c */ /* 0x040fe20005741670 */
[----:B------:R1:W-:Y:S01]  /*4870*/  @!P3 STG.E.U8 desc[UR16][R6.64+0x11], R17 ;  /* 0x000011110600b986 */ /* 0x0003e2000c101110 */
[----:B------:R-:W-:Y:S01]  /*4880*/  ISETP.LT.OR P5, PT, R25, 0x1, !P1 ;  /* 0x000000011900780c */ /* 0x000fe20004fa1670 */
[-C--:B------:R-:W-:Y:S01]  /*4890*/  FMUL R21, R21, R3.reuse ;  /* 0x0000000315157220 */ /* 0x080fe20000400000 */
[----:B------:R-:W-:Y:S01]  /*48a0*/  ISETP.LT.OR P3, PT, R25, 0x9, !P1 ;  /* 0x000000091900780c */ /* 0x000fe20004f61670 */
[----:B------:R-:W-:Y:S01]  /*48b0*/  @!P0 STG.E.U8 desc[UR16][R6.64+0x10], R67 ;  /* 0x0000104306008986 */ /* 0x000fe2000c101110 */
[----:B0-----:R-:W-:Y:S01]  /*48c0*/  F2FP.SATFINITE.E4M3.F32.PACK_AB_MERGE_C R13, RZ, R66, RZ ;  /* 0x00000042ff0d723e */ /* 0x001fe200048070ff */
[-C--:B------:R-:W-:Y:S01]  /*48d0*/  FMUL R22, R22, R3.reuse ;  /* 0x0000000316167220 */ /* 0x080fe20000400000 */
[C---:B------:R-:W-:Y:S01]  /*48e0*/  ISETP.GE.AND P0, PT, R26.reuse, 0x21, PT ;  /* 0x000000211a00780c */ /* 0x040fe20003f06270 */
[----:B------:R-:W-:Y:S01]  /*48f0*/  @!P6 STG.E.U8 desc[UR16][R8.64+0x18], R65 ;  /* 0x000018410800e986 */ /* 0x000fe2000c101110 */
[----:B------:R-:W-:Y:S01]  /*4900*/  ISETP.GE.AND P1, PT, R26, 0x22, PT ;  /* 0x000000221a00780c */ /* 0x000fe20003f26270 */
[-C--:B------:R-:W-:Y:S01]  /*4910*/  FMUL R19, R19, R3.reuse ;  /* 0x0000000313137220 */ /* 0x080fe20000400000 */
[C---:B------:R-:W-:Y:S01]  /*4920*/  ISETP.LT.OR P6, PT, R25.reuse, 0x1, !P0 ;  /* 0x000000011900780c */ /* 0x040fe200047c1670 */
[-C--:B------:R-:W-:Y:S01]  /*4930*/  FMUL R20, R20, R3.reuse ;  /* 0x0000000314147220 */ /* 0x080fe20000400000 */
[----:B-1----:R-:W-:Y:S01]  /*4940*/  F2FP.SATFINITE.E4M3.F32.PACK_AB_MERGE_C R17, RZ, R64, RZ ;  /* 0x00000040ff11723e */ /* 0x002fe200048070ff */
[----:B------:R0:W-:Y:S01]  /*4950*/  @!P5 STG.E.U8 desc[UR16][R8.64+0x19], R13 ;  /* 0x0000190d0800d986 */ /* 0x0001e2000c101110 */
[----:B------:R-:W-:Y:S01]  /*4960*/  ISETP.LT.OR P5, PT, R25, 0x1, !P1 ;  /* 0x000000011900780c */ /* 0x000fe20004fa1670 */
[----:B------:R-:W-:Y:S01]  /*4970*/  FMUL R15, R15, R3 ;  /* 0x000000030f0f7220 */ /* 0x000fe20000400000 */
[----:B------:R-:W-:Y:S01]  /*4980*/  F2FP.SATFINITE.E4M3.F32.PACK_AB_MERGE_C R63, RZ, R63, RZ ;  /* 0x0000003fff3f723e */ /* 0x000fe200048070ff */
[----:B------:R1:W-:Y:S01]  /*4990*/  @!P3 STG.E.U8 desc[UR16][R6.64+0x19], R17 ;  /* 0x000019110600b986 */ /* 0x0003e2000c101110 */
[----:B------:R-:W-:Y:S01]  /*49a0*/  F2FP.SATFINITE.E4M3.F32.PACK_AB_MERGE_C R61, RZ, R61, RZ ;  /* 0x0000003dff3d723e */ /* 0x000fe200048070ff */
[-C--:B------:R-:W-:Y:S01]  /*49b0*/  FMUL R18, R18, R3.reuse ;  /* 0x0000000312127220 */ /* 0x080fe20000400000 */
[----:B------:R-:W-:Y:S01]  /*49c0*/  F2FP.SATFINITE.E4M3.F32.PACK_AB_MERGE_C R27, RZ, R62, RZ ;  /* 0x0000003eff1b723e */ /* 0x000fe200048070ff */
[----:B------:R-:W-:Y:S01]  /*49d0*/  @!P2 STG.E.U8 desc[UR16][R6.64+0x18], R63 ;  /* 0x0000183f0600a986 */ /* 0x000fe2000c101110 */
[----:B------:R-:W-:Y:S01]  /*49e0*/  ISETP.LT.OR P3, PT, R25, 0x9, !P1 ;  /* 0x000000091900780c */ /* 0x000fe20004f61670 */
[-C--:B------:R-:W-:Y:S01]  /*49f0*/  FMUL R11, R11, R3.reuse ;  /* 0x000000030b0b7220 */ /* 0x080fe20000400000 */
[----:B------:R-:W-:Y:S01]  /*4a00*/  ISETP.GE.AND P2, PT, R26, 0x29, PT ;  /* 0x000000291a00780c */ /* 0x000fe20003f46270 */
[----:B------:R-:W-:Y:S01]  /*4a10*/  @!P6 STG.E.U8 desc[UR16][R8.64+0x20], R61 ;  /* 0x0000203d0800e986 */ /* 0x000fe2000c101110 */
[C---:B------:R-:W-:Y:S01]  /*4a20*/  ISETP.LT.OR P0, PT, R25.reuse, 0x9, !P0 ;  /* 0x000000091900780c */ /* 0x040fe20004701670 */
[----:B------:R-:W-:Y:S01]  /*4a30*/  FMUL R14, R14, R3 ;  /* 0x000000030e0e7220 */ /* 0x000fe20000400000 */
[----:B------:R-:W-:Y:S01]  /*4a40*/  ISETP.GE.AND P1, PT, R26, 0x2a, PT ;  /* 0x0000002a1a00780c */ /* 0x000fe20003f26270 */
[----:B------:R-:W-:Y:S01]  /*4a50*/  @!P5 STG.E.U8 desc[UR16][R8.64+0x21], R27 ;  /* 0x0000211b0800d986 */ /* 0x000fe2000c101110 */
[----:B------:R-:W-:-:S02]  /*4a60*/  ISETP.LT.OR P6, PT, R25, 0x1, !P2 ;  /* 0x000000011900780c */ /* 0x000fc400057c1670 */
[C---:B------:R-:W-:Y:S02]  /*4a70*/  ISETP.LT.OR P5, PT, R25.reuse, 0x1, !P1 ;  /* 0x000000011900780c */ /* 0x040fe40004fa1670 */
[----:B------:R-:W-:Y:S02]  /*4a80*/  F2FP.SATFINITE.E4M3.F32.PACK_AB_MERGE_C R59, RZ, R59, RZ ;  /* 0x0000003bff3b723e */ /* 0x000fe400048070ff */
[----:B0-----:R-:W-:Y:S02]  /*4a90*/  F2FP.SATFINITE.E4M3.F32.PACK_AB_MERGE_C R13, RZ, R60, RZ ;  /* 0x0000003cff0d723e */ /* 0x001fe400048070ff */
[----:B------:R-:W-:Y:S01]  /*4aa0*/  F2FP.SATFINITE.E4M3.F32.PACK_AB_MERGE_C R57, RZ, R57, RZ ;  /* 0x00000039ff39723e */ /* 0x000fe200048070ff */
[----:B------:R-:W-:Y:S01]  /*4ab0*/  @!P0 STG.E.U8 desc[UR16][R6.64+0x20], R59 ;  /* 0x0000203b06008986 */ /* 0x000fe2000c101110 */
[----:B-1----:R-:W-:Y:S02]  /*4ac0*/  F2FP.SATFINITE.E4M3.F32.PACK_AB_MERGE_C R17, RZ, R58, RZ ;  /* 0x0000003aff11723e */ /* 0x002fe400048070ff */
[C---:B------:R-:W-:Y:S01]  /*4ad0*/  ISETP.LT.OR P1, PT, R25.reuse, 0x9, !P1 ;  /* 0x000000091900780c */ /* 0x040fe20004f21670 */
[----:B------:R0:W-:Y:S01]  /*4ae0*/  @!P3 STG.E.U8 desc[UR16][R6.64+0x21], R13 ;  /* 0x0000210d0600b986 */ /* 0x0001e2000c101110 */
[----:B------:R-:W-:-:S02]  /*4af0*/  ISETP.LT.OR P2, PT, R25, 0x9, !P2 ;  /* 0x000000091900780c */ /* 0x000fc40005741670 */
[C---:B------:R-:W-:Y:S01]  /*4b00*/  ISETP.GE.AND P3, PT, R26.reuse, 0x31, PT ;  /* 0x000000311a00780c */ /* 0x040fe20003f66270 */
[----:B------:R-:W-:Y:S01]  /*4b10*/  @!P6 STG.E.U8 desc[UR16][R8.64+0x28], R57 ;  /* 0x000028390800e986 */ /* 0x000fe2000c101110 */
[----:B------:R-:W-:Y:S02]  /*4b20*/  ISETP.GE.AND P0, PT, R26, 0x32, PT ;  /* 0x000000321a00780c */ /* 0x000fe40003f06270 */
[----:B------:R-:W-:Y:S01]  /*4b30*/  F2FP.SATFINITE.E4M3.F32.PACK_AB_MERGE_C R23, RZ, R23, RZ ;  /* 0x00000017ff17723e */ /* 0x000fe200048070ff */
[----:B------:R1:W-:Y:S01]  /*4b40*/  @!P5 STG.E.U8 desc[UR16][R8.64+0x29], R17 ;  /* 0x000029110800d986 */ /* 0x0003e2000c101110 */
[C---:B------:R-:W-:Y:S02]  /*4b50*/  ISETP.LT.OR P5, PT, R25.reuse, 0x1, !P3 ;  /* 0x000000011900780c */ /* 0x040fe40005fa1670 */
[----:B------:R-:W-:Y:S02]  /*4b60*/  ISETP.LT.OR P6, PT, R25, 0x1, !P0 ;  /* 0x000000011900780c */ /* 0x000fe400047c1670 */
[----:B0-----:R-:W-:Y:S01]  /*4b70*/  F2FP.SATFINITE.E4M3.F32.PACK_AB_MERGE_C R13, RZ, R56, RZ ;  /* 0x00000038ff0d723e */ /* 0x001fe200048070ff */
[----:B------:R-:W-:Y:S01]  /*4b80*/  @!P2 STG.E.U8 desc[UR16][R6.64+0x28], R23 ;  /* 0x000028170600a986 */ /* 0x000fe2000c101110 */
[----:B------:R-:W-:-:S02]  /*4b90*/  F2FP.SATFINITE.E4M3.F32.PACK_AB_MERGE_C R21, RZ, R21, RZ ;  /* 0x00000015ff15723e */ /* 0x000fc400048070ff */
[C---:B------:R-:W-:Y:S01]  /*4ba0*/  ISETP.GE.AND P2, PT, R26.reuse, 0x3a, PT ;  /* 0x0000003a1a00780c */ /* 0x040fe20003f46270 */
[----:B------:R0:W-:Y:S01]  /*4bb0*/  @!P1 STG.E.U8 desc[UR16][R6.64+0x29], R13 ;  /* 0x0000290d06009986 */ /* 0x0001e2000c101110 */
[C---:B------:R-:W-:Y:S02]  /*4bc0*/  ISETP.LT.OR P1, PT, R25.reuse, 0x9, !P3 ;  /* 0x000000091900780c */ /* 0x040fe40005f21670 */
[----:B-1----:R-:W-:Y:S01]  /*4bd0*/  F2FP.SATFINITE.E4M3.F32.PACK_AB_MERGE_C R17, RZ, R22, RZ ;  /* 0x00000016ff11723e */ /* 0x002fe200048070ff */
[----:B------:R-:W-:Y:S01]  /*4be0*/  @!P5 STG.E.U8 desc[UR16][R8.64+0x30], R21 ;  /* 0x000030150800d986 */ /* 0x000fe2000c101110 */
[----:B------:R-:W-:Y:S02]  /*4bf0*/  ISETP.GE.AND P3, PT, R26, 0x39, PT ;  /* 0x000000391a00780c */ /* 0x000fe40003f66270 */
[C---:B------:R-:W-:Y:S01]  /*4c00*/  ISETP.LT.OR P0, PT, R25.reuse, 0x9, !P0 ;  /* 0x000000091900780c */ /* 0x040fe20004701670 */
[----:B------:R1:W-:Y:S01]  /*4c10*/  @!P6 STG.E.U8 desc[UR16][R8.64+0x31], R17 ;  /* 0x000031110800e986 */ /* 0x0003e2000c101110 */
[----:B------:R-:W-:-:S02]  /*4c20*/  ISETP.LT.OR P5, PT, R25, 0x1, !P3 ;  /* 0x000000011900780c */ /* 0x000fc40005fa1670 */
[C---:B------:R-:W-:Y:S02]  /*4c30*/  ISETP.LT.OR P6, PT, R25.reuse, 0x1, !P2 ;  /* 0x000000011900780c */ /* 0x040fe400057c1670 */
[C---:B------:R-:W-:Y:S02]  /*4c40*/  ISETP.LT.OR P3, PT, R25.reuse, 0x9, !P3 ;  /* 0x000000091900780c */ /* 0x040fe40005f61670 */
[----:B------:R-:W-:Y:S02]  /*4c50*/  ISETP.LT.OR P2, PT, R25, 0x9, !P2 ;  /* 0x000000091900780c */ /* 0x000fe40005741670 */
[----:B------:R-:W-:Y:S02]  /*4c60*/  F2FP.SATFINITE.E4M3.F32.PACK_AB_MERGE_C R19, RZ, R19, RZ ;  /* 0x00000013ff13723e */ /* 0x000fe400048070ff */
[----:B0-----:R-:W-:Y:S02]  /*4c70*/  F2FP.SATFINITE.E4M3.F32.PACK_AB_MERGE_C R13, RZ, R20, RZ ;  /* 0x00000014ff0d723e */ /* 0x001fe400048070ff */
[----:B------:R-:W-:Y:S01]  /*4c80*/  F2FP.SATFINITE.E4M3.F32.PACK_AB_MERGE_C R15, RZ, R15, RZ ;  /* 0x0000000fff0f723e */ /* 0x000fe200048070ff */
[----:B------:R0:W-:Y:S01]  /*4c90*/  @!P1 STG.E.U8 desc[UR16][R6.64+0x30], R19 ;  /* 0x0000301306009986 */ /* 0x0001e2000c101110 */
[----:B-1----:R-:W-:-:S02]  /*4ca0*/  F2FP.SATFINITE.E4M3.F32.PACK_AB_MERGE_C R17, RZ, R18, RZ ;  /* 0x00000012ff11723e */ /* 0x002fc400048070ff */
[----:B------:R-:W-:Y:S01]  /*4cb0*/  F2FP.SATFINITE.E4M3.F32.PACK_AB_MERGE_C R11, RZ, R11, RZ ;  /* 0x0000000bff0b723e */ /* 0x000fe200048070ff */
[----:B------:R0:W-:Y:S01]  /*4cc0*/  @!P0 STG.E.U8 desc[UR16][R6.64+0x31], R13 ;  /* 0x0000310d06008986 */ /* 0x0001e2000c101110 */
[----:B------:R-:W-:-:S03]  /*4cd0*/  F2FP.SATFINITE.E4M3.F32.PACK_AB_MERGE_C R21, RZ, R14, RZ ;  /* 0x0000000eff15723e */ /* 0x000fc600048070ff */
[----:B------:R0:W-:Y:S04]  /*4ce0*/  @!P5 STG.E.U8 desc[UR16][R8.64+0x38], R15 ;  /* 0x0000380f0800d986 */ /* 0x0001e8000c101110 */
[----:B------:R0:W-:Y:S04]  /*4cf0*/  @!P6 STG.E.U8 desc[UR16][R8.64+0x39], R17 ;  /* 0x000039110800e986 */ /* 0x0001e8000c101110 */
[----:B------:R0:W-:Y:S04]  /*4d00*/  @!P3 STG.E.U8 desc[UR16][R6.64+0x38], R11 ;  /* 0x0000380b0600b986 */ /* 0x0001e8000c101110 */
[----:B------:R0:W-:Y:S02]  /*4d10*/  @!P2 STG.E.U8 desc[UR16][R6.64+0x39], R21 ;  /* 0x000039150600a986 */ /* 0x0001e4000c101110 */
.L_x_97:
[----:B------:R-:W-:Y:S05]  /*4d20*/  BSYNC B0 ;  /* 0x0000000000007941 */ /* 0x000fea0003800000 */
.L_x_31:
[----:B------:R-:W-:Y:S01]  /*4d30*/  ULDC UR6, c[0x0][0xc] ;  /* 0x0000030000067ab9 */ /* 0x000fe20000000800 */
[----:B------:R-:W-:Y:S01]  /*4d40*/  ULDC UR7, c[0x0][0x10] ;  /* 0x0000040000077ab9 */ /* 0x000fe20000000800 */
[----:B0-----:R-:W0:Y:S01]  /*4d50*/  LDC R9, c[0x0][0x14] ;  /* 0x00000500ff097b82 */ /* 0x001e220000000800 */
[----:B------:R-:W-:Y:S01]  /*4d60*/  UIMAD.WIDE.U32 UR6, UR6, UR7, URZ ;  /* 0x00000007060672a5 */ /* 0x000fe2000f8e003f */
[----:B------:R-:W-:Y:S02]  /*4d70*/  IMAD.MOV.U32 R6, RZ, RZ, R0 ;  /* 0x000000ffff067224 */ /* 0x000fe400078e0000 */
[----:B------:R-:W-:Y:S02]  /*4d80*/  IMAD.MOV.U32 R7, RZ, RZ, R5 ;  /* 0x000000ffff077224 */ /* 0x000fe400078e0005 */
[----:B------:R-:W-:Y:S02]  /*4d90*/  IMAD.MOV.U32 R12, RZ, RZ, -0x1 ;  /* 0xffffffffff0c7424 */ /* 0x000fe400078e00ff */
[----:B------:R-:W-:-:S02]  /*4da0*/  IMAD.MOV.U32 R69, RZ, RZ, -0x1 ;  /* 0xffffffffff457424 */ /* 0x000fc400078e00ff */
[----:B0-----:R-:W-:-:S04]  /*4db0*/  IMAD.WIDE.U32 R6, R9, UR6, R6 ;  /* 0x0000000609067c25 */ /* 0x001fc8000f8e0006 */
[----:B------:R-:W-:Y:S01]  /*4dc0*/  IMAD R5, R9, UR7, RZ ;  /* 0x0000000709057c24 */ /* 0x000fe2000f8e02ff */
[----:B------:R-:W-:Y:S01]  /*4dd0*/  ULDC.64 UR6, c[0x0][0x650] ;  /* 0x0001940000067ab9 */ /* 0x000fe20000000a00 */
[----:B------:R-:W-:Y:S01]  /*4de0*/  IMAD.MOV.U32 R0, RZ, RZ, R6 ;  /* 0x000000ffff007224 */ /* 0x000fe200078e0006 */
[----:B------:R-:W-:Y:S01]  /*4df0*/  ISETP.GE.U32.AND P0, PT, R6, UR6, PT ;  /* 0x0000000606007c0c */ /* 0x000fe2000bf06070 */
[----:B------:R-:W-:Y:S01]  /*4e00*/  IMAD.IADD R5, R7, 0x1, R5 ;  /* 0x0000000107057824 */ /* 0x000fe200078e0205 */
[----:B------:R-:W-:-:S04]  /*4e10*/  PRMT R7, RZ, 0x7610, R7 ;  /* 0x00007610ff077816 */ /* 0x000fc80000000007 */
[----:B------:R-:W-:-:S13]  /*4e20*/  ISETP.GE.U32.AND.EX P0, PT, R5, UR7, PT, P0 ;  /* 0x0000000705007c0c */ /* 0x000fda000bf06100 */
[----:B------:R-:W-:Y:S05]  /*4e30*/  @P0 BRA `(.L_x_98) ;  /* 0x0000000400640947 */ /* 0x000fea0003800000 */
[----:B------:R-:W0:Y:S01]  /*4e40*/  S2R R20, SR_CTAID.X ;  /* 0x0000000000147919 */ /* 0x000e220000002500 */
[----:B------:R-:W0:Y:S01]  /*4e50*/  LDC.64 R14, c[0x0][0x628] ;  /* 0x00018a00ff0e7b82 */ /* 0x000e220000000a00 */
[----:B------:R-:W-:Y:S01]  /*4e60*/  ULDC UR6, c[0x0][0x150] ;  /* 0x0000540000067ab9 */ /* 0x000fe20000000800 */
[----:B------:R-:W-:Y:S01]  /*4e70*/  IMAD.MOV.U32 R12, RZ, RZ, R0 ;  /* 0x000000ffff0c7224 */ /* 0x000fe200078e0000 */
[----:B------:R-:W0:Y:S01]  /*4e80*/  S2R R22, SR_CTAID.Y ;  /* 0x0000000000167919 */ /* 0x000e220000002600 */
[----:B------:R-:W-:-:S04]  /*4e90*/  IMAD.MOV.U32 R13, RZ, RZ, R5 ;  /* 0x000000ffff0d7224 */ /* 0x000fc800078e0005 */
[----:B------:R-:W0:Y:S08]  /*4ea0*/  LDC R23, c[0x0][0x144] ;  /* 0x00005100ff177b82 */ /* 0x000e300000000800 */
[----:B-1234-:R-:W1:Y:S08]  /*4eb0*/  LDC R16, c[0x0][0x630] ;  /* 0x00018c00ff107b82 */ /* 0x01ee700000000800 */
[----:B------:R-:W2:Y:S01]  /*4ec0*/  LDC.64 R18, c[0x0][0x620] ;  /* 0x00018800ff127b82 */ /* 0x000ea20000000a00 */
[----:B0-----:R-:W-:-:S04]  /*4ed0*/  ISETP.NE.U32.AND P0, PT, R14, RZ, PT ;  /* 0x000000ff0e00720c */ /* 0x001fc80003f05070 */
[----:B------:R-:W-:Y:S02]  /*4ee0*/  ISETP.NE.AND.EX P0, PT, R15, RZ, PT, P0 ;  /* 0x000000ff0f00720c */ /* 0x000fe40003f05300 */
[----:B------:R-:W-:-:S05]  /*4ef0*/  I2FP.F32.U32 R6, R20 ;  /* 0x0000001400067245 */ /* 0x000fca0000201000 */
[----:B------:R-:W-:-:S04]  /*4f00*/  FMUL R6, R6, UR6 ;  /* 0x0000000606067c20 */ /* 0x000fc80008400000 */
[----:B------:R0:W3:Y:S02]  /*4f10*/  F2I.U32.TRUNC.NTZ R21, R6 ;  /* 0x0000000600157305 */ /* 0x0000e4000020f000 */
[----:B-1----:R-:W-:Y:S05]  /*4f20*/  @!P0 BRA `(.L_x_99) ;  /* 0x0000000000288947 */ /* 0x002fea0003800000 */
[----:B------:R-:W1:Y:S02]  /*4f30*/  LDC R7, c[0x0][0x634] ;  /* 0x00018d00ff077b82 */ /* 0x000e640000000800 */
[----:B-1----:R-:W-:-:S05]  /*4f40*/  IADD3 R11, P0, R0, R7, RZ ;  /* 0x00000007000b7210 */ /* 0x002fca0007f1e0ff */
[----:B------:R-:W-:-:S04]  /*4f50*/  IMAD.X R17, RZ, RZ, R5, P0 ;  /* 0x000000ffff117224 */ /* 0x000fc800000e0605 */
[----:B0-----:R-:W-:-:S04]  /*4f60*/  IMAD.WIDE.U32 R6, R17, R14, RZ ;  /* 0x0000000e11067225 */ /* 0x001fc800078e00ff */
[----:B-----5:R-:W-:-:S04]  /*4f70*/  IMAD.WIDE.U32 R8, P0, R11, R15, R6 ;  /* 0x0000000f0b087225 */ /* 0x020fc80007800006 */
[----:B------:R-:W-:-:S04]  /*4f80*/  IMAD.WIDE.U32 R6, R11, R14, RZ ;  /* 0x0000000e0b067225 */ /* 0x000fc800078e00ff */
[----:B------:R-:W-:Y:S01]  /*4f90*/  IMAD.X R13, RZ, RZ, RZ, P0 ;  /* 0x000000ffff0d7224 */ /* 0x000fe200000e06ff */
[----:B------:R-:W-:Y:S01]  /*4fa0*/  IADD3 RZ, P0, R7, R8, RZ ;  /* 0x0000000807ff7210 */ /* 0x000fe20007f1e0ff */
[----:B------:R-:W-:-:S04]  /*4fb0*/  IMAD.MOV.U32 R12, RZ, RZ, R9 ;  /* 0x000000ffff0c7224 */ /* 0x000fc800078e0009 */
[----:B------:R-:W-:-:S08]  /*4fc0*/  IMAD.WIDE.U32.X R12, R17, R15, R12, P0 ;  /* 0x0000000f110c7225 */ /* 0x000fd000000e040c */
.L_x_99:
[-CC-:B------:R-:W-:Y:S01]  /*4fd0*/  SHF.R.U64 R69, R12, R16.reuse, R13.reuse ;  /* 0x000000100c457219 */ /* 0x180fe2000000120d */
[----:B------:R-:W1:Y:S01]  /*4fe0*/  LDC.64 R28, c[0x0][0x640] ;  /* 0x00019000ff1c7b82 */ /* 0x000e620000000a00 */
[----:B0-----:R-:W-:Y:S01]  /*4ff0*/  SHF.R.U32.HI R6, RZ, R16, R13 ;  /* 0x00000010ff067219 */ /* 0x001fe2000001160d */
[----:B---3--:R-:W-:Y:S01]  /*5000*/  IMAD.MOV R21, RZ, RZ, -R21 ;  /* 0x000000ffff157224 */ /* 0x008fe200078e0a15 */
[----:B------:R-:W-:Y:S01]  /*5010*/  IADD3 R9, P0, RZ, -R69, RZ ;  /* 0x80000045ff097210 */ /* 0x000fe20007f1e0ff */
[----:B------:R-:W-:Y:S01]  /*5020*/  ULDC UR6, c[0x0][0x154] ;  /* 0x0000550000067ab9 */ /* 0x000fe20000000800 */
[----:B------:R-:W-:Y:S02]  /*5030*/  IMAD.MOV.U32 R11, RZ, RZ, 0x1 ;  /* 0x00000001ff0b7424 */ /* 0x000fe400078e00ff */
[----:B------:R-:W-:Y:S01]  /*5040*/  IMAD R21, R23, R21, R20 ;  /* 0x0000001517157224 */ /* 0x000fe200078e0214 */
[----:B------:R-:W0:Y:S01]  /*5050*/  LDC R12, c[0x0][0x618] ;  /* 0x00018600ff0c7b82 */ /* 0x000e220000000800 */
[----:B------:R-:W-:-:S02]  /*5060*/  IMAD.X R7, RZ, RZ, ~R6, P0 ;  /* 0x000000ffff077224 */ /* 0x000fc400000e0e06 */
[----:B------:R-:W-:Y:S02]  /*5070*/  IMAD.MOV.U32 R6, RZ, RZ, R0 ;  /* 0x000000ffff067224 */ /* 0x000fe400078e0000 */
[-C--:B--2--5:R-:W-:Y:S02]  /*5080*/  IMAD R8, R7, R18.reuse, RZ ;  /* 0x0000001207087224 */ /* 0x0a4fe400078e02ff */
[----:B------:R-:W-:Y:S01]  /*5090*/  IMAD.MOV.U32 R7, RZ, RZ, R5 ;  /* 0x000000ffff077224 */ /* 0x000fe200078e0005 */
[----:B------:R-:W2:Y:S01]  /*50a0*/  LDC R24, c[0x0][0x608] ;  /* 0x00018200ff187b82 */ /* 0x000ea20000000800 */
[----:B------:R-:W-:-:S04]  /*50b0*/  IMAD.WIDE.U32 R6, R9, R18, R6 ;  /* 0x0000001209067225 */ /* 0x000fc800078e0006 */
[----:B------:R-:W-:-:S03]  /*50c0*/  IMAD R9, R9, R19, R8 ;  /* 0x0000001309097224 */ /* 0x000fc600078e0208 */
[----:B------:R-:W3:Y:S01]  /*50d0*/  LDC R26, c[0x0][0x658] ;  /* 0x00019600ff1a7b82 */ /* 0x000ee20000000800 */
[----:B------:R-:W-:Y:S01]  /*50e0*/  I2FP.F32.U32 R8, R22 ;  /* 0x0000001600087245 */ /* 0x000fe20000201000 */
[----:B------:R-:W-:Y:S01]  /*50f0*/  IMAD.IADD R7, R7, 0x1, R9 ;  /* 0x0000000107077824 */ /* 0x000fe200078e0209 */
[----:B-1----:R-:W-:Y:S01]  /*5100*/  ISETP.NE.U32.AND P0, PT, R28, RZ, PT ;  /* 0x000000ff1c00720c */ /* 0x002fe20003f05070 */
[----:B------:R-:W-:Y:S02]  /*5110*/  IMAD.MOV.U32 R9, RZ, RZ, -0x1 ;  /* 0xffffffffff097424 */ /* 0x000fe400078e00ff */
[----:B------:R-:W-:Y:S02]  /*5120*/  FMUL R8, R8, UR6 ;  /* 0x0000000608087c20 */ /* 0x000fe40008400000 */
[----:B------:R-:W1:Y:S01]  /*5130*/  LDC R19, c[0x0][0x148] ;  /* 0x00005200ff137b82 */ /* 0x000e620000000800 */
[----:B0-----:R-:W-:Y:S01]  /*5140*/  SHF.R.U64 R16, R6, R12, R7 ;  /* 0x0000000c06107219 */ /* 0x001fe20000001207 */
[----:B------:R0:W4:Y:S01]  /*5150*/  F2I.U32.TRUNC.NTZ R17, R8 ;  /* 0x0000000800117305 */ /* 0x000122000020f000 */
[----:B------:R-:W-:-:S02]  /*5160*/  ISETP.NE.AND.EX P0, PT, R29, RZ, PT, P0 ;  /* 0x000000ff1d00720c */ /* 0x000fc40003f05300 */
[----:B------:R-:W-:-:S03]  /*5170*/  SHF.R.U32.HI R7, RZ, R12, R7 ;  /* 0x0000000cff077219 */ /* 0x000fc60000011607 */
[----:B------:R-:W0:Y:S01]  /*5180*/  LDC R20, c[0x0][0x600] ;  /* 0x00018000ff147b82 */ /* 0x000e220000000800 */
[-CC-:B--2---:R-:W-:Y:S02]  /*5190*/  SHF.R.U64 R14, R16, R24.reuse, R7.reuse ;  /* 0x00000018100e7219 */ /* 0x184fe40000001207 */
[----:B------:R-:W-:-:S05]  /*51a0*/  SHF.R.U32.HI R7, RZ, R24, R7 ;  /* 0x00000018ff077219 */ /* 0x000fca0000011607 */
[----:B------:R-:W2:Y:S01]  /*51b0*/  LDC R25, c[0x0][0x648] ;  /* 0x00019200ff197b82 */ /* 0x000ea20000000800 */
[-CC-:B---3--:R-:W-:Y:S02]  /*51c0*/  SHF.R.U64 R18, R14, R26.reuse, R7.reuse ;  /* 0x0000001a0e127219 */ /* 0x188fe40000001207 */
[-C--:B------:R-:W-:Y:S02]  /*51d0*/  SHF.L.U32 R9, R9, R26.reuse, RZ ;  /* 0x0000001a09097219 */ /* 0x080fe400000006ff */
[-C--:B------:R-:W-:Y:S01]  /*51e0*/  SHF.R.U32.HI R7, RZ, R26.reuse, R7 ;  /* 0x0000001aff077219 */ /* 0x080fe20000011607 */
[----:B------:R-:W-:Y:S01]  /*51f0*/  IMAD.MOV.U32 R6, RZ, RZ, R18 ;  /* 0x000000ffff067224 */ /* 0x000fe200078e0012 */
[----:B------:R-:W-:Y:S01]  /*5200*/  SHF.L.U32 R24, R11, R26, RZ ;  /* 0x0000001a0b187219 */ /* 0x000fe200000006ff */
[----:B------:R-:W3:Y:S01]  /*5210*/  LDC R27, c[0x0][0x638] ;  /* 0x00018e00ff1b7b82 */ /* 0x000ee20000000800 */
[----:B------:R-:W-:-:S07]  /*5220*/  LOP3.LUT R23, RZ, R9, RZ, 0x33, !PT ;  /* 0x00000009ff177212 */ /* 0x000fce00078e33ff */
[----:B------:R-:W0:Y:S01]  /*5230*/  LDC R30, c[0x0][0x610] ;  /* 0x00018400ff1e7b82 */ /* 0x000e220000000800 */
[----:B----4-:R-:W-:Y:S05]  /*5240*/  @!P0 BRA `(.L_x_100) ;  /* 0x0000000000288947 */ /* 0x010fea0003800000 */
[----:B------:R-:W4:Y:S02]  /*5250*/  LDC R11, c[0x0][0x64c] ;  /* 0x00019300ff0b7b82 */ /* 0x000f240000000800 */
[----:B----4-:R-:W-:-:S05]  /*5260*/  IADD3 R11, P0, R18, R11, RZ ;  /* 0x0000000b120b7210 */ /* 0x010fca0007f1e0ff */
[----:B------:R-:W-:-:S04]  /*5270*/  IMAD.X R15, RZ, RZ, R7, P0 ;  /* 0x000000ffff0f7224 */ /* 0x000fc800000e0607 */
[----:B------:R-:W-:-:S04]  /*5280*/  IMAD.WIDE.U32 R6, R15, R28, RZ ;  /* 0x0000001c0f067225 */ /* 0x000fc800078e00ff */
[----:B0-----:R-:W-:-:S04]  /*5290*/  IMAD.WIDE.U32 R8, P0, R11, R29, R6 ;  /* 0x0000001d0b087225 */ /* 0x001fc80007800006 */
[----:B------:R-:W-:-:S04]  /*52a0*/  IMAD.WIDE.U32 R6, R11, R28, RZ ;  /* 0x0000001c0b067225 */ /* 0x000fc800078e00ff */
[----:B------:R-:W-:Y:S01]  /*52b0*/  IMAD.X R13, RZ, RZ, RZ, P0 ;  /* 0x000000ffff0d7224 */ /* 0x000fe200000e06ff */
[----:B------:R-:W-:Y:S01]  /*52c0*/  IADD3 RZ, P0, R7, R8, RZ ;  /* 0x0000000807ff7210 */ /* 0x000fe20007f1e0ff */
[----:B------:R-:W-:-:S04]  /*52d0*/  IMAD.MOV.U32 R12, RZ, RZ, R9 ;  /* 0x000000ffff0c7224 */ /* 0x000fc800078e0009 */
[----:B------:R-:W-:-:S08]  /*52e0*/  IMAD.WIDE.U32.X R6, R15, R29, R12, P0 ;  /* 0x0000001d0f067225 */ /* 0x000fd000000e040c */
.L_x_100:
[----:B--2---:R-:W-:Y:S01]  /*52f0*/  SHF.R.U64 R6, R6, R25, R7 ;  /* 0x0000001906067219 */ /* 0x004fe20000001207 */
[----:B0-----:R-:W-:Y:S01]  /*5300*/  VIADD R11, R20, 0xffffffff ;  /* 0xffffffff140b7836 */ /* 0x001fe20000000000 */
[----:B------:R-:W-:Y:S01]  /*5310*/  LOP3.LUT R9, R14, R23, RZ, 0xc0, !PT ;  /* 0x000000170e097212 */ /* 0x000fe200078ec0ff */
[----:B------:R-:W-:Y:S02]  /*5320*/  IMAD.MOV R17, RZ, RZ, -R17 ;  /* 0x000000ffff117224 */ /* 0x000fe400078e0a11 */
[----:B------:R-:W-:Y:S02]  /*5330*/  IMAD.MOV R7, RZ, RZ, -R6 ;  /* 0x000000ffff077224 */ /* 0x000fe400078e0a06 */
[----:B------:R-:W-:Y:S01]  /*5340*/  IMAD R24, R24, R6, R9 ;  /* 0x0000000618187224 */ /* 0x000fe200078e0209 */
[----:B------:R-:W-:Y:S01]  /*5350*/  LOP3.LUT R9, R16, R11, RZ, 0xc0, !PT ;  /* 0x0000000b10097212 */ /* 0x000fe200078ec0ff */
[----:B-1----:R-:W-:Y:S02]  /*5360*/  @P4 IMAD R21, R19, R17, R22 ;  /* 0x0000001113154224 */ /* 0x002fe400078e0216 */
[----:B---3--:R-:W-:-:S02]  /*5370*/  IMAD R6, R7, R27, R18 ;  /* 0x0000001b07067224 */ /* 0x008fc400078e0212 */
[----:B------:R-:W-:Y:S02]  /*5380*/  IMAD R24, R24, R30, R21 ;  /* 0x0000001e18187224 */ /* 0x000fe400078e0215 */
[----:B------:R-:W-:Y:S02]  /*5390*/  IMAD R9, R6, R20, R9 ;  /* 0x0000001406097224 */ /* 0x000fe400078e0209 */
[----:B------:R-:W-:-:S03]  /*53a0*/  IMAD.MOV.U32 R7, RZ, RZ, 0x1 ;  /* 0x00000001ff077424 */ /* 0x000fc600078e00ff */
[----:B------:R-:W-:Y:S02]  /*53b0*/  SEL R12, R9, R24, !P4 ;  /* 0x00000018090c7207 */ /* 0x000fe40006000000 */
[----:B------:R-:W-:-:S07]  /*53c0*/  SEL R24, R24, R9, !P4 ;  /* 0x0000000918187207 */ /* 0x000fce0006000000 */
.L_x_98:
[----:B------:R-:W-:Y:S01]  /*53d0*/  LOP3.LUT P0, RZ, R7, 0xff, RZ, 0xc0, !PT ;  /* 0x000000ff07ff7812 */ /* 0x000fe2000780c0ff */
[----:B-1234-:R-:W-:-:S12]  /*53e0*/  IMAD.MOV.U32 R16, RZ, RZ, R24 ;  /* 0x000000ffff107224 */ /* 0x01efd800078e0018 */
[----:B------:R-:W-:Y:S05]  /*53f0*/  @P0 BRA `(.L_x_101) ;  /* 0xffffffb800e00947 */ /* 0x000fea000383ffff */
[----:B------:R-:W-:Y:S05]  /*5400*/  EXIT ;  /* 0x000000000000794d */ /* 0x000fea0003800000 */
.L_x_3:
[----:B0-----:R-:W-:Y:S01]  /*5410*/  ULDC.64 UR4, c[0x0][0x650] ;  /* 0x0001940000047ab9 */ /* 0x001fe20000000a00 */
        /* <DEDUP_REMOVED lines=25> */
.L_x_103:
[-CC-:B------:R-:W-:Y:S01]  /*55b0*/  SHF.R.U64 R16, R14, R18.reuse, R15.reuse ;  /* 0x000000120e107219 */ /* 0x180fe2000000120f */
[----:B------:R-:W0:Y:S01]  /*55c0*/  LDC R22, c[0x0][0x618] ;  /* 0x00018600ff167b82 */ /* 0x000e220000000800 */
[----:B------:R-:W-:Y:S01]  /*55d0*/  SHF.R.U32.HI R7, RZ, R18, R15 ;  /* 0x00000012ff077219 */ /* 0x000fe2000001160f */
[----:B------:R-:W-:Y:S01]  /*55e0*/  ULDC UR4, c[0x0][0x150] ;  /* 0x0000540000047ab9 */ /* 0x000fe20000000800 */
[----:B------:R-:W-:Y:S01]  /*55f0*/  IADD3 R9, P0, RZ, -R16, RZ ;  /* 0x80000010ff097210 */ /* 0x000fe20007f1e0ff */
[----:B------:R-:W-:Y:S01]  /*5600*/  IMAD.MOV.U32 R10, RZ, RZ, R0 ;  /* 0x000000ffff0a7224 */ /* 0x000fe200078e0000 */
[----:B------:R-:W-:Y:S01]  /*5610*/  I2FP.F32.U32 R12, R6 ;  /* 0x00000006000c7245 */ /* 0x000fe20000201000 */
[----:B------:R-:W-:Y:S02]  /*5620*/  IMAD.MOV.U32 R11, RZ, RZ, R5 ;  /* 0x000000ffff0b7224 */ /* 0x000fe400078e0005 */
[----:B------:R-:W1:Y:S01]  /*5630*/  LDC.64 R24, c[0x0][0x640] ;  /* 0x00019000ff187b82 */ /* 0x000e620000000a00 */
[----:B------:R-:W-:-:S02]  /*5640*/  IMAD.X R7, RZ, RZ, ~R7, P0 ;  /* 0x000000ffff077224 */ /* 0x000fc400000e0e07 */
[----:B------:R-:W-:Y:S01]  /*5650*/  FMUL R13, R12, UR4 ;  /* 0x000000040c0d7c20 */ /* 0x000fe20008400000 */
[----:B------:R-:W-:Y:S01]  /*5660*/  IMAD.WIDE.U32 R10, R9, R20, R10 ;  /* 0x00000014090a7225 */ /* 0x000fe200078e000a */
[----:B------:R-:W-:-:S03]  /*5670*/  ULDC UR4, c[0x0][0x154] ;  /* 0x0000550000047ab9 */ /* 0x000fc60000000800 */
[----:B------:R-:W-:Y:S01]  /*5680*/  IMAD R12, R7, R20, RZ ;  /* 0x00000014070c7224 */ /* 0x000fe200078e02ff */
[----:B------:R-:W2:Y:S01]  /*5690*/  LDC R15, c[0x0][0x144] ;  /* 0x00005100ff0f7b82 */ /* 0x000ea20000000800 */
[----:B------:R-:W3:Y:S02]  /*56a0*/  F2I.U32.TRUNC.NTZ R13, R13 ;  /* 0x0000000d000d7305 */ /* 0x000ee4000020f000 */
[----:B------:R-:W-:Y:S02]  /*56b0*/  IMAD R7, R9, R21, R12 ;  /* 0x0000001509077224 */ /* 0x000fe400078e020c */
[----:B------:R-:W-:Y:S02]  /*56c0*/  IMAD.MOV.U32 R12, RZ, RZ, 0x1 ;  /* 0x00000001ff0c7424 */ /* 0x000fe400078e00ff */
[----:B------:R-:W-:Y:S01]  /*56d0*/  IMAD.IADD R7, R11, 0x1, R7 ;  /* 0x000000010b077824 */ /* 0x000fe200078e0207 */
[----:B------:R-:W4:Y:S04]  /*56e0*/  LDC R18, c[0x0][0x608] ;  /* 0x00018200ff127b82 */ /* 0x000f280000000800 */
[----:B0-----:R-:W-:-:S02]  /*56f0*/  SHF.R.U64 R14, R10, R22, R7 ;  /* 0x000000160a0e7219 */ /* 0x001fc40000001207 */
[----:B------:R-:W-:Y:S02]  /*5700*/  I2FP.F32.U32 R10, R8 ;  /* 0x00000008000a7245 */ /* 0x000fe40000201000 */
[----:B------:R-:W0:Y:S01]  /*5710*/  LDC R23, c[0x0][0x658] ;  /* 0x00019600ff177b82 */ /* 0x000e220000000800 */
[----:B-1----:R-:W-:Y:S01]  /*5720*/  ISETP.NE.U32.AND P0, PT, R24, RZ, PT ;  /* 0x000000ff1800720c */ /* 0x002fe20003f05070 */
[----:B---3--:R-:W-:Y:S01]  /*5730*/  IMAD.MOV R9, RZ, RZ, -R13 ;  /* 0x000000ffff097224 */ /* 0x008fe200078e0a0d */
[----:B------:R-:W-:Y:S01]  /*5740*/  SHF.R.U32.HI R7, RZ, R22, R7 ;  /* 0x00000016ff077219 */ /* 0x000fe20000011607 */
[----:B------:R-:W-:Y:S01]  /*5750*/  FMUL R10, R10, UR4 ;  /* 0x000000040a0a7c20 */ /* 0x000fe20008400000 */
[----:B------:R-:W-:-:S03]  /*5760*/  ISETP.NE.AND.EX P0, PT, R25, RZ, PT, P0 ;  /* 0x000000ff1900720c */ /* 0x000fc60003f05300 */
[----:B------:R-:W1:Y:S01]  /*5770*/  LDC R21, c[0x0][0x148] ;  /* 0x00005200ff157b82 */ /* 0x000e620000000800 */
[----:B--2---:R-:W-:Y:S01]  /*5780*/  IMAD R22, R15, R9, R6 ;  /* 0x000000090f167224 */ /* 0x004fe200078e0206 */
[----:B------:R2:W3:Y:S06]  /*5790*/  F2I.U32.TRUNC.NTZ R19, R10 ;  /* 0x0000000a00137305 */ /* 0x0004ec000020f000 */
[----:B------:R-:W1:Y:S01]  /*57a0*/  LDC R20, c[0x0][0x600] ;  /* 0x00018000ff147b82 */ /* 0x000e620000000800 */
[-CC-:B----4-:R-:W-:Y:S02]  /*57b0*/  SHF.R.U64 R17, R14, R18.reuse, R7.reuse ;  /* 0x000000120e117219 */ /* 0x190fe40000001207 */
[----:B------:R-:W-:Y:S01]  /*57c0*/  SHF.R.U32.HI R6, RZ, R18, R7 ;  /* 0x00000012ff067219 */ /* 0x000fe20000011607 */
[----:B------:R-:W-:-:S04]  /*57d0*/  IMAD.MOV.U32 R18, RZ, RZ, -0x1 ;  /* 0xffffffffff127424 */ /* 0x000fc800078e00ff */
[----:B------:R-:W4:Y:S01]  /*57e0*/  LDC R26, c[0x0][0x648] ;  /* 0x00019200ff1a7b82 */ /* 0x000f220000000800 */
[-C--:B0-----:R-:W-:Y:S02]  /*57f0*/  SHF.L.U32 R9, R18, R23.reuse, RZ ;  /* 0x0000001712097219 */ /* 0x081fe400000006ff */
[-CC-:B------:R-:W-:Y:S02]  /*5800*/  SHF.R.U64 R18, R17, R23.reuse, R6.reuse ;  /* 0x0000001711127219 */ /* 0x180fe40000001206 */
[-C--:B------:R-:W-:Y:S02]  /*5810*/  SHF.R.U32.HI R7, RZ, R23.reuse, R6 ;  /* 0x00000017ff077219 */ /* 0x080fe40000011606 */
[----:B------:R-:W-:Y:S01]  /*5820*/  SHF.L.U32 R23, R12, R23, RZ ;  /* 0x000000170c177219 */ /* 0x000fe200000006ff */
[----:B------:R-:W0:Y:S01]  /*5830*/  LDC R27, c[0x0][0x638] ;  /* 0x00018e00ff1b7b82 */ /* 0x000e220000000800 */
[----:B------:R-:W-:Y:S01]  /*5840*/  LOP3.LUT R28, RZ, R9, RZ, 0x33, !PT ;  /* 0x00000009ff1c7212 */ /* 0x000fe200078e33ff */
[----:B------:R-:W-:-:S06]  /*5850*/  IMAD.MOV.U32 R6, RZ, RZ, R18 ;  /* 0x000000ffff067224 */ /* 0x000fcc00078e0012 */
[----:B------:R-:W0:Y:S01]  /*5860*/  LDC R29, c[0x0][0x610] ;  /* 0x00018400ff1d7b82 */ /* 0x000e220000000800 */
[----:B--23--:R-:W-:Y:S05]  /*5870*/  @!P0 BRA `(.L_x_104) ;  /* 0x0000000000288947 */ /* 0x00cfea0003800000 */
[----:B------:R-:W2:Y:S02]  /*5880*/  LDC R9, c[0x0][0x64c] ;  /* 0x00019300ff097b82 */ /* 0x000ea40000000800 */
[----:B--2---:R-:W-:-:S05]  /*5890*/  IADD3 R9, P0, R18, R9, RZ ;  /* 0x0000000912097210 */ /* 0x004fca0007f1e0ff */
        /* <DEDUP_REMOVED lines=8> */
.L_x_104:
[----:B----4-:R-:W-:Y:S01]  /*5920*/  SHF.R.U64 R7, R6, R26, R7 ;  /* 0x0000001a06077219 */ /* 0x010fe20000001207 */
[----:B-1----:R-:W-:Y:S01]  /*5930*/  VIADD R11, R20, 0xffffffff ;  /* 0xffffffff140b7836 */ /* 0x002fe20000000000 */
[----:B------:R-:W-:Y:S01]  /*5940*/  LOP3.LUT R6, R17, R28, RZ, 0xc0, !PT ;  /* 0x0000001c11067212 */ /* 0x000fe200078ec0ff */
[----:B------:R-:W-:Y:S02]  /*5950*/  IMAD.MOV R19, RZ, RZ, -R19 ;  /* 0x000000ffff137224 */ /* 0x000fe400078e0a13 */
[----:B------:R-:W-:Y:S01]  /*5960*/  IMAD.MOV R9, RZ, RZ, -R7 ;  /* 0x000000ffff097224 */ /* 0x000fe200078e0a07 */
[----:B------:R-:W-:Y:S01]  /*5970*/  LOP3.LUT R11, R14, R11, RZ, 0xc0, !PT ;  /* 0x0000000b0e0b7212 */ /* 0x000fe200078ec0ff */
[----:B------:R-:W-:Y:S02]  /*5980*/  @P4 IMAD R22, R21, R19, R8 ;  /* 0x0000001315164224 */ /* 0x000fe400078e0208 */
[----:B------:R-:W-:Y:S02]  /*5990*/  IMAD R7, R23, R7, R6 ;  /* 0x0000000717077224 */ /* 0x000fe400078e0206 */
[----:B0-----:R-:W-:-:S02]  /*59a0*/  IMAD R6, R9, R27, R18 ;  /* 0x0000001b09067224 */ /* 0x001fc400078e0212 */
[----:B------:R-:W-:Y:S02]  /*59b0*/  IMAD R14, R7, R29, R22 ;  /* 0x0000001d070e7224 */ /* 0x000fe400078e0216 */
[----:B------:R-:W-:Y:S02]  /*59c0*/  IMAD R7, R6, R20, R11 ;  /* 0x0000001406077224 */ /* 0x000fe400078e020b */
[----:B------:R-:W-:Y:S02]  /*59d0*/  IMAD.MOV.U32 R10, RZ, RZ, 0x1 ;  /* 0x00000001ff0a7424 */ /* 0x000fe400078e00ff */
[----:B------:R-:W-:Y:S01]  /*59e0*/  IMAD.MOV.U32 R9, RZ, RZ, R16 ;  /* 0x000000ffff097224 */ /* 0x000fe200078e0010 */
[----:B------:R-:W-:Y:S02]  /*59f0*/  SEL R17, R7, R14, !P4 ;  /* 0x0000000e07117207 */ /* 0x000fe40006000000 */
[----:B------:R-:W-:-:S07]  /*5a00*/  SEL R14, R14, R7, !P4 ;  /* 0x000000070e0e7207 */ /* 0x000fce0006000000 */
.L_x_102:
[----:B------:R-:W-:-:S08]  /*5a10*/  NOP ;  /* 0x0000000000007918 */ /* 0x000fd00000000000 */
[----:B------:R-:W0:-:S00]  /*5a20*/  USETMAXREG.DEALLOC.CTAPOOL 0x28 ;  /* 0x00000028000079c8 */ /* 0x000e0000080e0500 */
[----:B0-----:R-:W-:-:S13]  /*5a30*/  ISETP.NE.AND P0, PT, R3, RZ, PT ;  /* 0x000000ff0300720c */ /* 0x001fda0003f05270 */
[----:B------:R-:W-:Y:S05]  /*5a40*/  @P0 EXIT ;  /* 0x000000000000094d */ /* 0x000fea0003800000 */
[----:B------:R-:W-:Y:S01]  /*5a50*/  LOP3.LUT P0, RZ, R10, 0xff, RZ, 0xc0, !PT ;  /* 0x000000ff0aff7812 */ /* 0x000fe2000780c0ff */
[----:B------:R-:W-:Y:S02]  /*5a60*/  IMAD.MOV.U32 R10, RZ, RZ, 0x1 ;  /* 0x00000001ff0a7424 */ /* 0x000fe400078e00ff */
[----:B------:R-:W-:-:S10]  /*5a70*/  IMAD.MOV.U32 R13, RZ, RZ, RZ ;  /* 0x000000ffff0d7224 */ /* 0x000fd400078e00ff */
[----:B------:R-:W-:Y:S05]  /*5a80*/  @!P0 BRA `(.L_x_105) ;  /* 0x0000000c00388947 */ /* 0x000fea0003800000 */
[----:B------:R-:W0:Y:S01]  /*5a90*/  LDC R3, c[0x0][0x28c] ;  /* 0x0000a300ff037b82 */ /* 0x000e220000000800 */
[----:B------:R-:W-:Y:S01]  /*5aa0*/  ULDC UR5, c[0x0][0x600] ;  /* 0x0001800000057ab9 */ /* 0x000fe20000000800 */
[----:B------:R-:W-:Y:S01]  /*5ab0*/  ULDC UR4, c[0x0][0xc] ;  /* 0x0000030000047ab9 */ /* 0x000fe20000000800 */
[----:B------:R-:W-:Y:S01]  /*5ac0*/  UIADD3 UR16, UR5, -0x1, URZ ;  /* 0xffffffff05107890 */ /* 0x000fe2000fffe03f */
[C---:B------:R-:W-:Y:S01]  /*5ad0*/  LOP3.LUT P2, RZ, R2.reuse, 0x7f, RZ, 0xc0, !PT ;  /* 0x0000007f02ff7812 */ /* 0x040fe2000784c0ff */
[----:B------:R-:W-:Y:S01]  /*5ae0*/  ULDC UR6, c[0x0][0x658] ;  /* 0x0001960000067ab9 */ /* 0x000fe20000000800 */
[----:B------:R-:W-:Y:S01]  /*5af0*/  ULDC UR5, c[0x0][0x10] ;  /* 0x0000040000057ab9 */ /* 0x000fe20000000800 */
[----:B------:R-:W-:Y:S01]  /*5b00*/  UMOV UR7, 0xffffffff ;  /* 0xffffffff00077882 */ /* 0x000fe20000000000 */
[----:B------:R-:W-:Y:S01]  /*5b10*/  UMOV UR8, 0x1 ;  /* 0x0000000100087882 */ /* 0x000fe20000000000 */
[----:B------:R-:W-:Y:S01]  /*5b20*/  UIMAD.WIDE.U32 UR4, UR4, UR5, URZ ;  /* 0x00000005040472a5 */ /* 0x000fe2000f8e003f */
[----:B------:R-:W-:Y:S01]  /*5b30*/  LOP3.LUT P0, RZ, R2, 0x1f, RZ, 0xc0, !PT ;  /* 0x0000001f02ff7812 */ /* 0x000fe2000780c0ff */
[----:B------:R-:W-:Y:S01]  /*5b40*/  USHF.L.U32 UR7, UR7, UR6, URZ ;  /* 0x0000000607077299 */ /* 0x000fe2000800063f */
[----:B------:R-:W-:Y:S01]  /*5b50*/  BSSY B0, `(.L_x_105) ;  /* 0x00000c1000007945 */ /* 0x000fe20003800000 */
[----:B------:R-:W-:Y:S01]  /*5b60*/  USHF.L.U32 UR18, UR8, UR6, URZ ;  /* 0x0000000608127299 */ /* 0x000fe2000800063f */
[----:B------:R-:W-:Y:S01]  /*5b70*/  IMAD.MOV.U32 R15, RZ, RZ, 0x1 ;  /* 0x00000001ff0f7424 */ /* 0x000fe200078e00ff */
[----:B------:R-:W-:Y:S01]  /*5b80*/  LOP3.LUT R16, R4, 0x2, RZ, 0xfc, !PT ;  /* 0x0000000204107812 */ /* 0x000fe200078efcff */
[----:B------:R-:W-:Y:S01]  /*5b90*/  ULDC UR6, c[0x0][0x14] ;  /* 0x0000050000067ab9 */ /* 0x000fe20000000800 */
[----:B------:R-:W-:Y:S01]  /*5ba0*/  PLOP3.LUT P0, PT, P0, P2, PT, 0x8a, 0x0 ;  /* 0x000000000000781c */ /* 0x000fe20000705172 */
[----:B------:R-:W-:Y:S01]  /*5bb0*/  UIMAD.WIDE.U32 UR20, UR4, UR6, URZ ;  /* 0x00000006041472a5 */ /* 0x000fe2000f8e003f */
[----:B------:R-:W-:Y:S01]  /*5bc0*/  IMAD.MOV.U32 R10, RZ, RZ, 0x1 ;  /* 0x00000001ff0a7424 */ /* 0x000fe200078e00ff */
[----:B------:R-:W-:Y:S01]  /*5bd0*/  UIMAD UR13, UR5, UR6, URZ ;  /* 0x00000006050d72a4 */ /* 0x000fe2000f8e023f */
[----:B------:R-:W-:Y:S01]  /*5be0*/  IMAD.MOV.U32 R13, RZ, RZ, RZ ;  /* 0x000000ffff0d7224 */ /* 0x000fe200078e00ff */
[----:B------:R-:W-:Y:S01]  /*5bf0*/  ULOP3.LUT UR17, URZ, UR7, URZ, 0x33, !UPT ;  /* 0x000000073f117292 */ /* 0x000fe2000f8e333f */
[----:B0-----:R-:W-:Y:S01]  /*5c00*/  VIADD R3, R3, 0x7f ;  /* 0x0000007f03037836 */ /* 0x001fe20000000000 */
[----:B------:R-:W-:Y:S01]  /*5c10*/  UIADD3 UR13, UR21, UR13, URZ ;  /* 0x0000000d150d7290 */ /* 0x000fe2000fffe03f */
[----:B------:R-:W-:-:S03]  /*5c20*/  ULDC.64 UR22, c[0x0][0x198] ;  /* 0x0000660000167ab9 */ /* 0x000fc60000000a00 */
[----:B------:R-:W-:-:S04]  /*5c30*/  SHF.R.S32.HI R6, RZ, 0x1f, R3 ;  /* 0x0000001fff067819 */ /* 0x000fc80000011403 */
[----:B------:R-:W-:-:S04]  /*5c40*/  LEA.HI R6, R6, R3, RZ, 0x7 ;  /* 0x0000000306067211 */ /* 0x000fc800078f38ff */
[----:B------:R-:W-:-:S05]  /*5c50*/  SHF.R.S32.HI R12, RZ, 0x7, R6 ;  /* 0x00000007ff0c7819 */ /* 0x000fca0000011406 */
[----:B------:R-:W-:-:S07]  /*5c60*/  VIADD R11, R12, 0x1 ;  /* 0x000000010c0b7836 */ /* 0x000fce0000000000 */
.L_x_117:
[----:B------:R-:W-:-:S03]  /*5c70*/  UMOV UR4, 0xffffffff ;  /* 0xffffffff00047882 */ /* 0x000fc60000000000 */
[----:B------:R-:W-:Y:S05]  /*5c80*/  BRA.DIV UR4, `(.L_x_106) ;  /* 0x0000000e04f07947 */ /* 0x000fea000b800000 */
[----:B------:R-:W-:-:S13]  /*5c90*/  ELECT P1, URZ, PT ;  /* 0x00000000003f782f */ /* 0x000fda0003820000 */
.L_x_130:
[----:B------:R-:W0:Y:S01]  /*5ca0*/  LDC R2, c[0x0][0x28c] ;  /* 0x0000a300ff027b82 */ /* 0x000e220000000800 */
[----:B------:R-:W-:Y:S01]  /*5cb0*/  BSSY B1, `(.L_x_107) ;  /* 0x0000037000017945 */ /* 0x000fe20003800000 */
[----:B0-----:R-:W-:-:S13]  /*5cc0*/  ISETP.LT.OR P1, PT, R2, 0x1, !P1 ;  /* 0x000000010200780c */ /* 0x001fda0004f21670 */
[----:B------:R-:W-:Y:S05]  /*5cd0*/  @P1 BRA `(.L_x_108) ;  /* 0x0000000000d01947 */ /* 0x000fea0003800000 */
[----:B------:R-:W-:Y:S02]  /*5ce0*/  IMAD.SHL.U32 R17, R17, 0x40, RZ ;  /* 0x0000004011117824 */ /* 0x000fe400078e00ff */
[----:B------:R-:W-:Y:S02]  /*5cf0*/  IMAD.SHL.U32 R14, R14, 0x80, RZ ;  /* 0x000000800e0e7824 */ /* 0x000fe400078e00ff */
[----:B------:R-:W-:Y:S02]  /*5d00*/  IMAD.MOV.U32 R20, RZ, RZ, RZ ;  /* 0x000000ffff147224 */ /* 0x000fe400078e00ff */
[----:B------:R-:W-:Y:S02]  /*5d10*/  IMAD.MOV.U32 R2, RZ, RZ, R11 ;  /* 0x000000ffff027224 */ /* 0x000fe400078e000b */
[----:B------:R-:W-:Y:S02]  /*5d20*/  IMAD.MOV.U32 R3, RZ, RZ, R10 ;  /* 0x000000ffff037224 */ /* 0x000fe400078e000a */
[----:B------:R-:W-:-:S07]  /*5d30*/  IMAD.MOV.U32 R6, RZ, RZ, R13 ;  /* 0x000000ffff067224 */ /* 0x000fce00078e000d */
.L_x_112:
[----:B------:R-:W0:Y:S01]  /*5d40*/  S2R R8, SR_CgaCtaId ;  /* 0x0000000000087919 */ /* 0x000e220000008800 */
[----:B------:R-:W-:-:S04]  /*5d50*/  MOV R7, 0x400 ;  /* 0x0000040000077802 */ /* 0x000fc80000000f00 */
[----:B0-----:R-:W-:Y:S02]  /*5d60*/  LEA R19, R8, R7, 0x18 ;  /* 0x0000000708137211 */ /* 0x001fe400078ec0ff */
[----:B------:R-:W-:Y:S01]  /*5d70*/  SHF.L.U32 R7, R3, 0x1f, RZ ;  /* 0x0000001f03077819 */ /* 0x000fe200000006ff */
[----:B------:R-:W0:Y:S02]  /*5d80*/  @!P2 LDC R8, c[0x0][0x500] ;  /* 0x00014000ff08ab82 */ /* 0x000e240000000800 */
[----:B------:R-:W-:-:S04]  /*5d90*/  IMAD R18, R6, 0x8, R19 ;  /* 0x0000000806127824 */ /* 0x000fc800078e0213 */
[----:B------:R-:W1:Y:S02]  /*5da0*/  SYNCS.PHASECHK.TRANS64.TRYWAIT P1, [R18+URZ+0x30], R7 ;  /* 0x00003007120075a7 */ /* 0x000e64000802017f */
[----:B-1----:R-:W-:Y:S05]  /*5db0*/  @!P1 BRA `(.L_x_109) ;  /* 0x0000000c00c49947 */ /* 0x002fea0003800000 */
.L_x_131:
[----:B-1----:R-:W-:Y:S01]  /*5dc0*/  PRMT R7, R16, 0x9910, RZ ;  /* 0x0000991010077816 */ /* 0x002fe200000000ff */
[----:B0-----:R0:W-:Y:S03]  /*5dd0*/  @!P2 SYNCS.ARRIVE.TRANS64 RZ, [R18+URZ], R8 ;  /* 0x0000000812ffa9a7 */ /* 0x0011e6000800003f */
[----:B------:R-:W-:-:S13]  /*5de0*/  ISETP.NE.AND P1, PT, R7, 0x2, PT ;  /* 0x000000020700780c */ /* 0x000fda0003f25270 */
[----:B0-----:R-:W-:Y:S05]  /*5df0*/  @P1 BRA `(.L_x_110) ;  /* 0x0000000000041947 */ /* 0x001fea0003800000 */
[----:B------:R-:W-:Y:S01]  /*5e00*/  BPT.TRAP 0x1 ;  /* 0x000000040000795c */ /* 0x000fe20000300000 */
.L_x_110:
[----:B------:R-:W-:Y:S05]  /*5e10*/  @P0 BRA `(.L_x_111) ;  /* 0x0000000000040947 */ /* 0x000fea0003800000 */
[----:B------:R-:W-:Y:S01]  /*5e20*/  BPT.TRAP 0x1 ;  /* 0x000000040000795c */ /* 0x000fe20000300000 */
.L_x_111:
[--C-:B------:R-:W-:Y:S01]  /*5e30*/  IMAD R7, R6, 0x4000, R19.reuse ;  /* 0x0000400006077824 */ /* 0x100fe200078e0213 */
[----:B------:R-:W-:Y:S01]  /*5e40*/  R2UR UR9, R18 ;  /* 0x00000000120972ca */ /* 0x000fe200000e0000 */
[----:B------:R-:W-:Y:S01]  /*5e50*/  IMAD R19, R6, 0x2000, R19 ;  /* 0x0000200006137824 */ /* 0x000fe200078e0213 */
[----:B------:R-:W-:Y:S01]  /*5e60*/  UIADD3 UR4, UP0, UR22, 0xf0, URZ ;  /* 0x000000f016047890 */ /* 0x000fe2000ff1e03f */
[----:B------:R-:W-:Y:S01]  /*5e70*/  VIADD R2, R2, 0xffffffff ;  /* 0xffffffff02027836 */ /* 0x000fe20000000000 */
[----:B------:R-:W-:Y:S01]  /*5e80*/  R2UR UR5, R7 ;  /* 0x00000000070572ca */ /* 0x000fe200000e0000 */
[----:B------:R-:W-:Y:S01]  /*5e90*/  UIADD3 UR24, UP1, UR22, 0x1f0, URZ ;  /* 0x000001f016187890 */ /* 0x000fe2000ff3e03f */
[----:B------:R-:W-:Y:S01]  /*5ea0*/  R2UR UR8, R19 ;  /* 0x00000000130872ca */ /* 0x000fe200000e0000 */
[----:B------:R-:W-:Y:S01]  /*5eb0*/  VIADD R6, R6, 0x1 ;  /* 0x0000000106067836 */ /* 0x000fe20000000000 */
[----:B------:R-:W-:Y:S01]  /*5ec0*/  R2UR UR11, R14 ;  /* 0x000000000e0b72ca */ /* 0x000fe200000e0000 */
[----:B------:R-:W-:Y:S01]  /*5ed0*/  UIADD3.X UR25, URZ, UR23, URZ, UP1, !UPT ;  /* 0x000000173f197290 */ /* 0x000fe20008ffe43f */
[C---:B------:R-:W-:Y:S01]  /*5ee0*/  R2UR UR10, R20.reuse ;  /* 0x00000000140a72ca */ /* 0x040fe200000e0000 */
[----:B------:R-:W-:Y:S01]  /*5ef0*/  UMOV UR6, 0x0 ;  /* 0x0000000000067882 */ /* 0x000fe20000000000 */
[----:B------:R-:W-:Y:S01]  /*5f00*/  R2UR UR12, R9 ;  /* 0x00000000090c72ca */ /* 0x000fe200000e0000 */
[----:B------:R-:W-:Y:S01]  /*5f10*/  UMOV UR7, 0x10000000 ;  /* 0x1000000000077882 */ /* 0x000fe20000000000 */
[----:B------:R-:W-:Y:S01]  /*5f20*/  R2UR UR19, R17 ;  /* 0x00000000111372ca */ /* 0x000fe200000e0000 */
[----:B------:R-:W-:Y:S01]  /*5f30*/  VIADD R20, R20, 0x80 ;  /* 0x0000008014147836 */ /* 0x000fe20000000000 */
[----:B------:R-:W-:Y:S01]  /*5f40*/  ISETP.GT.AND P3, PT, R2, 0x1, PT ;  /* 0x000000010200780c */ /* 0x000fe20003f64270 */
[----:B------:R-:W-:Y:S01]  /*5f50*/  UIADD3 UR14, UR5, 0x180, URZ ;  /* 0x00000180050e7890 */ /* 0x000fe2000fffe03f */
[----:B------:R-:W-:Y:S01]  /*5f60*/  ISETP.NE.AND P1, PT, R6, 0x6, PT ;  /* 0x000000060600780c */ /* 0x000fe20003f25270 */
[----:B------:R-:W-:-:S02]  /*5f70*/  UIADD3.X UR5, URZ, UR23, URZ, UP0, !UPT ;  /* 0x000000173f057290 */ /* 0x000fc400087fe43f */
[----:B------:R-:W-:Y:S01]  /*5f80*/  UIADD3 UR15, UR8, 0x18180, URZ ;  /* 0x00018180080f7890 */ /* 0x000fe2000fffe03f */
[----:B------:R-:W-:Y:S02]  /*5f90*/  SEL R8, RZ, 0x1, P1 ;  /* 0x00000001ff087807 */ /* 0x000fe40000800000 */
[----:B------:R-:W-:Y:S01]  /*5fa0*/  UMOV UR8, UR14 ;  /* 0x0000000e00087c82 */ /* 0x000fe20008000000 */
[----:B------:R-:W-:Y:S02]  /*5fb0*/  SEL R6, R6, RZ, P1 ;  /* 0x000000ff06067207 */ /* 0x000fe40000800000 */
[----:B------:R-:W-:Y:S01]  /*5fc0*/  LOP3.LUT R3, R3, R8, RZ, 0x3c, !PT ;  /* 0x0000000803037212 */ /* 0x000fe200078e3cff */
[----:B------:R0:W-:Y:S02]  /*5fd0*/  UTMALDG.3D [UR8], [UR4], desc[UR6] ;  /* 0x00000608040075b4 */ /* 0x0001e40008011000 */
[----:B0-----:R-:W-:Y:S01]  /*5fe0*/  UMOV UR8, UR15 ;  /* 0x0000000f00087c82 */ /* 0x001fe20008000000 */
[----:B------:R-:W-:-:S02]  /*5ff0*/  UMOV UR11, UR19 ;  /* 0x00000013000b7c82 */ /* 0x000fc40008000000 */
[----:B------:R0:W-:Y:S02]  /*6000*/  UTMALDG.3D [UR8], [UR24], desc[UR6] ;  /* 0x00000608180075b4 */ /* 0x0001e40008011000 */
[----:B0-----:R-:W-:Y:S05]  /*6010*/  @P3 BRA `(.L_x_112) ;  /* 0xfffffffc00483947 */ /* 0x001fea000383ffff */
.L_x_108:
[----:B------:R-:W-:Y:S05]  /*6020*/  BSYNC B1 ;  /* 0x0000000000017941 */ /* 0x000fea0003800000 */
.L_x_107:
[----:B------:R-:W-:Y:S01]  /*6030*/  LOP3.LUT P3, RZ, R15, 0xff, RZ, 0xc0, !PT ;  /* 0x000000ff0fff7812 */ /* 0x000fe2000786c0ff */
[----:B------:R-:W-:Y:S01]  /*6040*/  IMAD.IADD R6, R12, 0x1, R13 ;  /* 0x000000010c067824 */ /* 0x000fe200078e020d */
[----:B------:R-:W-:Y:S01]  /*6050*/  IADD3 R0, P5, R0, UR20, RZ ;  /* 0x0000001400007c10 */ /* 0x000fe2000ffbe0ff */
[----:B------:R-:W-:Y:S01]  /*6060*/  ULDC.64 UR4, c[0x0][0x650] ;  /* 0x0001940000047ab9 */ /* 0x000fe20000000a00 */
[----:B------:R-:W-:Y:S01]  /*6070*/  BSSY B1, `(.L_x_113) ;  /* 0x000006c000017945 */ /* 0x000fe20003800000 */
[----:B------:R-:W-:Y:S01]  /*6080*/  IMAD.MOV.U32 R14, RZ, RZ, -0x1 ;  /* 0xffffffffff0e7424 */ /* 0x000fe200078e00ff */
[----:B------:R-:W-:Y:S01]  /*6090*/  ISETP.GT.U32.AND P1, PT, R6, 0x5, PT ;  /* 0x000000050600780c */ /* 0x000fe20003f24070 */
[----:B------:R-:W-:Y:S01]  /*60a0*/  IMAD.MOV.U32 R17, RZ, RZ, -0x1 ;  /* 0xffffffffff117424 */ /* 0x000fe200078e00ff */
[----:B------:R-:W-:Y:S01]  /*60b0*/  IADD3.X R5, R5, UR13, RZ, P5, !PT ;  /* 0x0000000d05057c10 */ /* 0x000fe2000affe4ff */
[----:B------:R-:W-:Y:S01]  /*60c0*/  IMAD.MOV.U32 R9, RZ, RZ, -0x1 ;  /* 0xffffffffff097424 */ /* 0x000fe200078e00ff */
[----:B------:R-:W-:-:S02]  /*60d0*/  ISETP.LT.U32.AND P1, PT, R12, 0x6, P1 ;  /* 0x000000060c00780c */ /* 0x000fc40000f21070 */
[----:B------:R-:W-:Y:S01]  /*60e0*/  PRMT R15, RZ, 0x7610, R15 ;  /* 0x00007610ff0f7816 */ /* 0x000fe2000000000f */
[----:B------:R-:W0:Y:S01]  /*60f0*/  @P3 S2R R3, SR_CgaCtaId ;  /* 0x0000000000033919 */ /* 0x000e220000008800 */
[----:B------:R-:W-:-:S04]  /*6100*/  @P3 MOV R2, 0x400 ;  /* 0x0000040000023802 */ /* 0x000fc80000000f00 */
[----:B0-----:R-:W-:Y:S01]  /*6110*/  @P3 LEA R7, R3, R2, 0x18 ;  /* 0x0000000203073211 */ /* 0x001fe200078ec0ff */
[----:B------:R-:W-:-:S03]  /*6120*/  IMAD.WIDE.U32 R2, R6, -0x55555555, RZ ;  /* 0xaaaaaaab06027825 */ /* 0x000fc600078e00ff */
[----:B------:R0:W-:Y:S01]  /*6130*/  @P3 SYNCS.ARRIVE.TRANS64.A1T0 RZ, [R7+URZ+0x78], RZ ;  /* 0x000078ff07ff39a7 */ /* 0x0001e2000810003f */
[----:B------:R-:W-:Y:S02]  /*6140*/  ISETP.GE.U32.AND P3, PT, R12, 0x6, PT ;  /* 0x000000060c00780c */ /* 0x000fe40003f66070 */
[----:B------:R-:W-:Y:S02]  /*6150*/  PRMT R2, RZ, 0x7610, R2 ;  /* 0x00007610ff027816 */ /* 0x000fe40000000002 */
[----:B0-----:R-:W-:Y:S02]  /*6160*/  SHF.R.U32.HI R7, RZ, 0x2, R3 ;  /* 0x00000002ff077819 */ /* 0x001fe40000011603 */
[----:B------:R-:W-:Y:S02]  /*6170*/  SEL R3, RZ, 0x1, !P1 ;  /* 0x00000001ff037807 */ /* 0x000fe40004800000 */
[----:B------:R-:W-:Y:S01]  /*6180*/  ISETP.GE.U32.AND P1, PT, R0, UR4, PT ;  /* 0x0000000400007c0c */ /* 0x000fe2000bf26070 */
[----:B------:R-:W-:Y:S01]  /*6190*/  IMAD R13, R7, -0x6, R6 ;  /* 0xfffffffa070d7824 */ /* 0x000fe200078e0206 */
[----:B------:R-:W-:-:S02]  /*61a0*/  LOP3.LUT R10, R10, R3, RZ, 0x3c, !PT ;  /* 0x000000030a0a7212 */ /* 0x000fc400078e3cff */
[----:B------:R-:W-:Y:S02]  /*61b0*/  ISETP.GE.U32.AND.EX P1, PT, R5, UR5, PT, P1 ;  /* 0x0000000505007c0c */ /* 0x000fe4000bf26110 */
[----:B------:R-:W-:-:S11]  /*61c0*/  @P3 LOP3.LUT R10, R10, 0x1, R7, 0x78, !PT ;  /* 0x000000010a0a3812 */ /* 0x000fd600078e7807 */
[----:B------:R-:W-:Y:S05]  /*61d0*/  @P1 BRA `(.L_x_114) ;  /* 0x0000000400541947 */ /* 0x000fea0003800000 */
[----:B------:R-:W-:Y:S01]  /*61e0*/  ULDC.64 UR4, c[0x0][0x628] ;  /* 0x00018a0000047ab9 */ /* 0x000fe20000000a00 */
[----:B------:R-:W0:Y:S01]  /*61f0*/  S2R R17, SR_CTAID.X ;  /* 0x0000000000117919 */ /* 0x000e220000002500 */
[----:B------:R-:W-:Y:S01]  /*6200*/  ISETP.NE.U32.AND P1, PT, RZ, UR4, PT ;  /* 0x00000004ff007c0c */ /* 0x000fe2000bf25070 */
[----:B------:R-:W-:Y:S01]  /*6210*/  ULDC UR7, c[0x0][0x630] ;  /* 0x00018c0000077ab9 */ /* 0x000fe20000000800 */
[----:B------:R-:W-:Y:S01]  /*6220*/  IMAD.MOV.U32 R2, RZ, RZ, R0 ;  /* 0x000000ffff027224 */ /* 0x000fe200078e0000 */
[----:B------:R-:W1:Y:S01]  /*6230*/  S2R R14, SR_CTAID.Y ;  /* 0x00000000000e7919 */ /* 0x000e620000002600 */
[----:B------:R-:W-:Y:S01]  /*6240*/  ISETP.NE.AND.EX P1, PT, RZ, UR5, PT, P1 ;  /* 0x00000005ff007c0c */ /* 0x000fe2000bf25310 */
[----:B------:R-:W-:-:S12]  /*6250*/  IMAD.MOV.U32 R3, RZ, RZ, R5 ;  /* 0x000000ffff037224 */ /* 0x000fd800078e0005 */
[----:B------:R-:W-:Y:S05]  /*6260*/  @!P1 BRA `(.L_x_115) ;  /* 0x0000000000289947 */ /* 0x000fea0003800000 */
[----:B------:R-:W-:Y:S02]  /*6270*/  ULDC UR6, c[0x0][0x634] ;  /* 0x00018d0000067ab9 */ /* 0x000fe40000000800 */
[----:B------:R-:W-:-:S05]  /*6280*/  IADD3 R9, P1, R0, UR6, RZ ;  /* 0x0000000600097c10 */ /* 0x000fca000ff3e0ff */
[----:B------:R-:W-:-:S04]  /*6290*/  IMAD.X R19, RZ, RZ, R5, P1 ;  /* 0x000000ffff137224 */ /* 0x000fc800008e0605 */
[----:B------:R-:W-:-:S04]  /*62a0*/  IMAD.WIDE.U32 R6, R19, UR4, RZ ;  /* 0x0000000413067c25 */ /* 0x000fc8000f8e00ff */
[----:B------:R-:W-:-:S04]  /*62b0*/  IMAD.WIDE.U32 R6, P1, R9, UR5, R6 ;  /* 0x0000000509067c25 */ /* 0x000fc8000f820006 */
[----:B------:R-:W-:-:S04]  /*62c0*/  IMAD.WIDE.U32 R8, R9, UR4, RZ ;  /* 0x0000000409087c25 */ /* 0x000fc8000f8e00ff */
[----:B------:R-:W-:Y:S01]  /*62d0*/  IMAD.X R3, RZ, RZ, RZ, P1 ;  /* 0x000000ffff037224 */ /* 0x000fe200008e06ff */
[----:B------:R-:W-:Y:S01]  /*62e0*/  IADD3 RZ, P1, R9, R6, RZ ;  /* 0x0000000609ff7210 */ /* 0x000fe20007f3e0ff */
[----:B------:R-:W-:-:S04]  /*62f0*/  IMAD.MOV.U32 R2, RZ, RZ, R7 ;  /* 0x000000ffff027224 */ /* 0x000fc800078e0007 */
[----:B------:R-:W-:-:S08]  /*6300*/  IMAD.WIDE.U32.X R2, R19, UR5, R2, P1 ;  /* 0x0000000513027c25 */ /* 0x000fd000088e0402 */
.L_x_115:
[--C-:B------:R-:W-:Y:S01]  /*6310*/  SHF.R.U64 R8, R2, UR7, R3.reuse ;  /* 0x0000000702087c19 */ /* 0x100fe20008001203 */
[----:B------:R-:W-:Y:S01]  /*6320*/  ULDC.64 UR4, c[0x0][0x620] ;  /* 0x0001880000047ab9 */ /* 0x000fe20000000a00 */
[----:B------:R-:W-:Y:S01]  /*6330*/  SHF.R.U32.HI R2, RZ, UR7, R3 ;  /* 0x00000007ff027c19 */ /* 0x000fe20008011603 */
[----:B------:R-:W-:Y:S01]  /*6340*/  IMAD.MOV.U32 R3, RZ, RZ, R5 ;  /* 0x000000ffff037224 */ /* 0x000fe200078e0005 */
[----:B------:R-:W-:Y:S01]  /*6350*/  IADD3 R7, P1, RZ, -R8, RZ ;  /* 0x80000008ff077210 */ /* 0x000fe20007f3e0ff */
[----:B------:R-:W2:Y:S01]  /*6360*/  LDC R22, c[0x0][0x144] ;  /* 0x00005100ff167b82 */ /* 0x000ea20000000800 */
[----:B0-----:R-:W-:Y:S01]  /*6370*/  I2FP.F32.U32 R9, R17 ;  /* 0x0000001100097245 */ /* 0x001fe20000201000 */
[----:B------:R-:W-:Y:S01]  /*6380*/  ULDC.64 UR8, c[0x0][0x640] ;  /* 0x0001900000087ab9 */ /* 0x000fe20000000a00 */
[----:B------:R-:W-:Y:S01]  /*6390*/  ULDC UR6, c[0x0][0x608] ;  /* 0x0001820000067ab9 */ /* 0x000fe20000000800 */
[----:B------:R-:W-:Y:S01]  /*63a0*/  IMAD.X R2, RZ, RZ, ~R2, P1 ;  /* 0x000000ffff027224 */ /* 0x000fe200008e0e02 */
[----:B------:R-:W-:-:S03]  /*63b0*/  ISETP.NE.U32.AND P1, PT, RZ, UR8, PT ;  /* 0x00000008ff007c0c */ /* 0x000fc6000bf25070 */
[----:B------:R-:W-:Y:S01]  /*63c0*/  IMAD R6, R2, UR4, RZ ;  /* 0x0000000402067c24 */ /* 0x000fe2000f8e02ff */
[----:B------:R-:W0:Y:S01]  /*63d0*/  LDC R19, c[0x0][0x148] ;  /* 0x00005200ff137b82 */ /* 0x000e220000000800 */
[----:B------:R-:W-:Y:S01]  /*63e0*/  IMAD.MOV.U32 R2, RZ, RZ, R0 ;  /* 0x000000ffff027224 */ /* 0x000fe200078e0000 */
[----:B------:R-:W-:-:S03]  /*63f0*/  ISETP.NE.AND.EX P1, PT, RZ, UR9, PT, P1 ;  /* 0x00000009ff007c0c */ /* 0x000fc6000bf25310 */
[----:B------:R-:W-:Y:S01]  /*6400*/  IMAD.WIDE.U32 R2, R7, UR4, R2 ;  /* 0x0000000407027c25 */ /* 0x000fe2000f8e0002 */
[----:B------:R-:W-:-:S03]  /*6410*/  ULDC UR4, c[0x0][0x150] ;  /* 0x0000540000047ab9 */ /* 0x000fc60000000800 */
[----:B------:R-:W-:Y:S02]  /*6420*/  IMAD R7, R7, UR5, R6 ;  /* 0x0000000507077c24 */ /* 0x000fe4000f8e0206 */
[----:B------:R-:W-:Y:S01]  /*6430*/  FMUL R6, R9, UR4 ;  /* 0x0000000409067c20 */ /* 0x000fe20008400000 */
[----:B------:R-:W-:Y:S01]  /*6440*/  ULDC UR4, c[0x0][0x618] ;  /* 0x0001860000047ab9 */ /* 0x000fe20000000800 */
[----:B------:R-:W-:Y:S01]  /*6450*/  ULDC UR5, c[0x0][0x154] ;  /* 0x0000550000057ab9 */ /* 0x000fe20000000800 */
[----:B------:R-:W-:-:S03]  /*6460*/  IMAD.IADD R3, R3, 0x1, R7 ;  /* 0x0000000103037824 */ /* 0x000fc600078e0207 */
[----:B------:R-:W3:Y:S02]  /*6470*/  F2I.U32.TRUNC.NTZ R6, R6 ;  /* 0x0000000600067305 */ /* 0x000ee4000020f000 */
[----:B------:R-:W-:Y:S02]  /*6480*/  SHF.R.U64 R9, R2, UR4, R3 ;  /* 0x0000000402097c19 */ /* 0x000fe40008001203 */
[----:B-1----:R-:W-:-:S05]  /*6490*/  I2FP.F32.U32 R2, R14 ;  /* 0x0000000e00027245 */ /* 0x002fca0000201000 */
[----:B------:R-:W-:Y:S01]  /*64a0*/  FMUL R21, R2, UR5 ;  /* 0x0000000502157c20 */ /* 0x000fe20008400000 */
[----:B------:R-:W-:Y:S01]  /*64b0*/  SHF.R.U32.HI R2, RZ, UR4, R3 ;  /* 0x00000004ff027c19 */ /* 0x000fe20008011603 */
[----:B------:R-:W-:-:S03]  /*64c0*/  ULDC UR4, c[0x0][0x658] ;  /* 0x0001960000047ab9 */ /* 0x000fc60000000800 */
[--C-:B------:R-:W-:Y:S01]  /*64d0*/  SHF.R.U64 R20, R9, UR6, R2.reuse ;  /* 0x0000000609147c19 */ /* 0x100fe20008001202 */
[----:B------:R-:W1:Y:S01]  /*64e0*/  F2I.U32.TRUNC.NTZ R21, R21 ;  /* 0x0000001500157305 */ /* 0x000e62000020f000 */
[----:B------:R-:W-:Y:S01]  /*64f0*/  SHF.R.U32.HI R3, RZ, UR6, R2 ;  /* 0x00000006ff037c19 */ /* 0x000fe20008011602 */
[----:B---3--:R-:W-:-:S03]  /*6500*/  IMAD.MOV R6, RZ, RZ, -R6 ;  /* 0x000000ffff067224 */ /* 0x008fc600078e0a06 */
[----:B------:R-:W-:Y:S01]  /*6510*/  SHF.R.U64 R18, R20, UR4, R3 ;  /* 0x0000000414127c19 */ /* 0x000fe20008001203 */
[----:B--2---:R-:W-:Y:S01]  /*6520*/  IMAD R17, R22, R6, R17 ;  /* 0x0000000616117224 */ /* 0x004fe200078e0211 */
[----:B------:R-:W-:-:S03]  /*6530*/  SHF.R.U32.HI R23, RZ, UR4, R3 ;  /* 0x00000004ff177c19 */ /* 0x000fc60008011603 */
[----:B------:R-:W-:Y:S02]  /*6540*/  IMAD.MOV.U32 R2, RZ, RZ, R18 ;  /* 0x000000ffff027224 */ /* 0x000fe400078e0012 */
[----:B------:R-:W-:Y:S01]  /*6550*/  IMAD.MOV.U32 R3, RZ, RZ, R23 ;  /* 0x000000ffff037224 */ /* 0x000fe200078e0017 */
[----:B------:R-:W-:Y:S06]  /*6560*/  @!P1 BRA `(.L_x_116) ;  /* 0x0000000000289947 */ /* 0x000fec0003800000 */
[----:B------:R-:W-:Y:S02]  /*6570*/  ULDC UR4, c[0x0][0x64c] ;  /* 0x0001930000047ab9 */ /* 0x000fe40000000800 */
[----:B------:R-:W-:-:S05]  /*6580*/  IADD3 R3, P1, R18, UR4, RZ ;  /* 0x0000000412037c10 */ /* 0x000fca000ff3e0ff */
[----:B------:R-:W-:-:S04]  /*6590*/  IMAD.X R23, RZ, RZ, R23, P1 ;  /* 0x000000ffff177224 */ /* 0x000fc800008e0617 */
[----:B------:R-:W-:-:S04]  /*65a0*/  IMAD.WIDE.U32 R6, R23, UR8, RZ ;  /* 0x0000000817067c25 */ /* 0x000fc8000f8e00ff */
[----:B------:R-:W-:-:S04]  /*65b0*/  IMAD.WIDE.U32 R6, P1, R3, UR9, R6 ;  /* 0x0000000903067c25 */ /* 0x000fc8000f820006 */
[----:B------:R-:W-:-:S04]  /*65c0*/  IMAD.WIDE.U32 R2, R3, UR8, RZ ;  /* 0x0000000803027c25 */ /* 0x000fc8000f8e00ff */
[----:B------:R-:W-:Y:S01]  /*65d0*/  IMAD.MOV.U32 R2, RZ, RZ, R7 ;  /* 0x000000ffff027224 */ /* 0x000fe200078e0007 */
[----:B------:R-:W-:Y:S01]  /*65e0*/  IADD3 RZ, P3, R3, R6, RZ ;  /* 0x0000000603ff7210 */ /* 0x000fe20007f7e0ff */
[----:B------:R-:W-:-:S04]  /*65f0*/  IMAD.X R3, RZ, RZ, RZ, P1 ;  /* 0x000000ffff037224 */ /* 0x000fc800008e06ff */
[----:B------:R-:W-:-:S08]  /*6600*/  IMAD.WIDE.U32.X R2, R23, UR9, R2, P3 ;  /* 0x0000000917027c25 */ /* 0x000fd000098e0402 */
.L_x_116:
[----:B------:R-:W-:Y:S01]  /*6610*/  ULDC UR4, c[0x0][0x648] ;  /* 0x0001920000047ab9 */ /* 0x000fe20000000800 */
[----:B-1----:R-:W-:Y:S01]  /*6620*/  IMAD.MOV R21, RZ, RZ, -R21 ;  /* 0x000000ffff157224 */ /* 0x002fe200078e0a15 */
[----:B------:R-:W-:Y:S01]  /*6630*/  SHF.R.U64 R3, R2, UR4, R3 ;  /* 0x0000000402037c19 */ /* 0x000fe20008001203 */
[----:B------:R-:W-:Y:S01]  /*6640*/  ULDC UR4, c[0x0][0x638] ;  /* 0x00018e0000047ab9 */ /* 0x000fe20000000800 */
[----:B------:R-:W-:Y:S01]  /*6650*/  LOP3.LUT R20, R20, UR17, RZ, 0xc0, !PT ;  /* 0x0000001114147c12 */ /* 0x000fe2000f8ec0ff */
[----:B0-----:R-:W-:Y:S01]  /*6660*/  @P4 IMAD R17, R19, R21, R14 ;  /* 0x0000001513114224 */ /* 0x001fe200078e020e */
[----:B------:R-:W-:Y:S01]  /*6670*/  ULDC UR5, c[0x0][0x610] ;  /* 0x0001840000057ab9 */ /* 0x000fe20000000800 */
[----:B------:R-:W-:Y:S02]  /*6680*/  IMAD.MOV R7, RZ, RZ, -R3 ;  /* 0x000000ffff077224 */ /* 0x000fe400078e0a03 */
[----:B------:R-:W-:Y:S01]  /*6690*/  IMAD R14, R3, UR18, R20 ;  /* 0x00000012030e7c24 */ /* 0x000fe2000f8e0214 */
[----:B------:R-:W-:Y:S01]  /*66a0*/  LOP3.LUT R3, R9, UR16, RZ, 0xc0, !PT ;  /* 0x0000001009037c12 */ /* 0x000fe2000f8ec0ff */
[----:B------:R-:W-:Y:S01]  /*66b0*/  IMAD R18, R7, UR4, R18 ;  /* 0x0000000407127c24 */ /* 0x000fe2000f8e0212 */
[----:B------:R-:W-:Y:S01]  /*66c0*/  ULDC UR4, c[0x0][0x600] ;  /* 0x0001800000047ab9 */ /* 0x000fe20000000800 */
[----:B------:R-:W-:-:S02]  /*66d0*/  IMAD R14, R14, UR5, R17 ;  /* 0x000000050e0e7c24 */ /* 0x000fc4000f8e0211 */
[----:B------:R-:W-:Y:S02]  /*66e0*/  IMAD R3, R18, UR4, R3 ;  /* 0x0000000412037c24 */ /* 0x000fe4000f8e0203 */
[----:B------:R-:W-:Y:S02]  /*66f0*/  IMAD.MOV.U32 R2, RZ, RZ, 0x1 ;  /* 0x00000001ff027424 */ /* 0x000fe400078e00ff */
[----:B------:R-:W-:Y:S01]  /*6700*/  IMAD.MOV.U32 R9, RZ, RZ, R8 ;  /* 0x000000ffff097224 */ /* 0x000fe200078e0008 */
[----:B------:R-:W-:Y:S02]  /*6710*/  SEL R17, R3, R14, !P4 ;  /* 0x0000000e03117207 */ /* 0x000fe40006000000 */
[----:B------:R-:W-:-:S07]  /*6720*/  SEL R14, R14, R3, !P4 ;  /* 0x000000030e0e7207 */ /* 0x000fce0006000000 */
.L_x_114:
[----:B------:R-:W-:Y:S05]  /*6730*/  BSYNC B1 ;  /* 0x0000000000017941 */ /* 0x000fea0003800000 */
.L_x_113:
[----:B------:R-:W-:-:S13]  /*6740*/  LOP3.LUT P1, RZ, R2, 0xff, RZ, 0xc0, !PT ;  /* 0x000000ff02ff7812 */ /* 0x000fda000782c0ff */
[----:B------:R-:W-:Y:S05]  /*6750*/  @P1 BRA `(.L_x_117) ;  /* 0xfffffff400441947 */ /* 0x000fea000383ffff */
[----:B------:R-:W-:Y:S05]  /*6760*/  BSYNC B0 ;  /* 0x0000000000007941 */ /* 0x000fea0003800000 */
.L_x_105:
[----:B------:R-:W-:-:S03]  /*6770*/  UMOV UR4, 0xffffffff ;  /* 0xffffffff00047882 */ /* 0x000fc60000000000 */
[----:B------:R-:W-:Y:S05]  /*6780*/  BRA.DIV UR4, `(.L_x_118) ;  /* 0x0000000604647947 */ /* 0x000fea000b800000 */
[----:B------:R-:W-:-:S13]  /*6790*/  ELECT P0, URZ, PT ;  /* 0x00000000003f782f */ /* 0x000fda0003800000 */
.L_x_134:
[----:B------:R-:W-:Y:S04]  /*67a0*/  BSSY B0, `(.L_x_119) ;  /* 0x000003d000007945 */ /* 0x000fe80003800000 */
[----:B------:R-:W-:Y:S05]  /*67b0*/  @!P0 BRA `(.L_x_120) ;  /* 0x0000000000ec8947 */ /* 0x000fea0003800000 */
[----:B------:R-:W-:-:S04]  /*67c0*/  LOP3.LUT R4, R4, 0x2, RZ, 0xfc, !PT ;  /* 0x0000000204047812 */ /* 0x000fc800078efcff */
[----:B------:R-:W-:-:S13]  /*67d0*/  ISETP.NE.AND P0, PT, R4, 0x3, PT ;  /* 0x000000030400780c */ /* 0x000fda0003f05270 */
[----:B------:R-:W-:Y:S05]  /*67e0*/  @!P0 BRA `(.L_x_121) ;  /* 0x0000000000048947 */ /* 0x000fea0003800000 */
[----:B------:R-:W-:Y:S01]  /*67f0*/  BPT.TRAP 0x1 ;  /* 0x000000040000795c */ /* 0x000fe20000300000 */
.L_x_121:
[----:B------:R-:W0:Y:S01]  /*6800*/  S2R R3, SR_CgaCtaId ;  /* 0x0000000000037919 */ /* 0x000e220000008800 */
[----:B------:R-:W-:Y:S02]  /*6810*/  MOV R0, 0x400 ;  /* 0x0000040000007802 */ /* 0x000fe40000000f00 */
[----:B------:R-:W-:Y:S02]  /*6820*/  SHF.L.U32 R2, R10, 0x1f, RZ ;  /* 0x0000001f0a027819 */ /* 0x000fe400000006ff */
[----:B0-----:R-:W-:-:S05]  /*6830*/  LEA R0, R3, R0, 0x18 ;  /* 0x0000000003007211 */ /* 0x001fca00078ec0ff */
[----:B------:R-:W-:-:S04]  /*6840*/  VIADD R0, R0, 0x30 ;  /* 0x0000003000007836 */ /* 0x000fc80000000000 */
[C---:B------:R-:W-:Y:S02]  /*6850*/  IMAD R5, R13.reuse, 0x8, R0 ;  /* 0x000000080d057824 */ /* 0x040fe400078e0200 */
[----:B------:R-:W-:Y:S02]  /*6860*/  VIADD R13, R13, 0x1 ;  /* 0x000000010d0d7836 */ /* 0x000fe40000000000 */
[----:B------:R-:W0:Y:S03]  /*6870*/  SYNCS.PHASECHK.TRANS64.TRYWAIT P0, [R5+URZ], R2 ;  /* 0x00000002050075a7 */ /* 0x000e26000800017f */
[----:B------:R-:W-:-:S04]  /*6880*/  ISETP.NE.AND P1, PT, R13, 0x6, PT ;  /* 0x000000060d00780c */ /* 0x000fc80003f25270 */
[----:B------:R-:W-:Y:S02]  /*6890*/  SEL R3, RZ, 0x1, P1 ;  /* 0x00000001ff037807 */ /* 0x000fe40000800000 */
[----:B------:R-:W-:Y:S02]  /*68a0*/  SEL R13, R13, RZ, P1 ;  /* 0x000000ff0d0d7207 */ /* 0x000fe40000800000 */
[----:B------:R-:W-:-:S03]  /*68b0*/  LOP3.LUT R10, R10, R3, RZ, 0x3c, !PT ;  /* 0x000000030a0a7212 */ /* 0x000fc600078e3cff */
[----:B------:R-:W-:Y:S01]  /*68c0*/  IMAD R7, R13, 0x8, R0 ;  /* 0x000000080d077824 */ /* 0x000fe200078e0200 */
[----:B------:R-:W-:Y:S01]  /*68d0*/  SHF.L.U32 R4, R10, 0x1f, RZ ;  /* 0x0000001f0a047819 */ /* 0x000fe200000006ff */
[----:B0-----:R-:W-:Y:S06]  /*68e0*/  @!P0 BRA `(.L_x_122) ;  /* 0x0000000400308947 */ /* 0x001fec0003800000 */
.L_x_135:
[----:B------:R-:W1:Y:S01]  /*68f0*/  SYNCS.PHASECHK.TRANS64.TRYWAIT P0, [R7+URZ], R4 ;  /* 0x00000004070075a7 */ /* 0x000e62000800017f */
[----:B0-----:R-:W-:-:S05]  /*6900*/  VIADD R2, R13, 0x1 ;  /* 0x000000010d027836 */ /* 0x001fca0000000000 */
[----:B------:R-:W-:-:S04]  /*6910*/  ISETP.NE.AND P1, PT, R2, 0x6, PT ;  /* 0x000000060200780c */ /* 0x000fc80003f25270 */
[----:B------:R-:W-:Y:S02]  /*6920*/  SEL R3, RZ, 0x1, P1 ;  /* 0x00000001ff037807 */ /* 0x000fe40000800000 */
[----:B------:R-:W-:Y:S02]  /*6930*/  SEL R9, R2, RZ, P1 ;  /* 0x000000ff02097207 */ /* 0x000fe40000800000 */
[----:B------:R-:W-:-:S03]  /*6940*/  LOP3.LUT R10, R10, R3, RZ, 0x3c, !PT ;  /* 0x000000030a0a7212 */ /* 0x000fc600078e3cff */
[----:B------:R-:W-:Y:S01]  /*6950*/  IMAD R6, R9, 0x8, R0 ;  /* 0x0000000809067824 */ /* 0x000fe200078e0200 */
[----:B------:R-:W-:Y:S01]  /*6960*/  SHF.L.U32 R5, R10, 0x1f, RZ ;  /* 0x0000001f0a057819 */ /* 0x000fe200000006ff */
[----:B-1----:R-:W-:Y:S06]  /*6970*/  @!P0 BRA `(.L_x_123) ;  /* 0x0000000400208947 */ /* 0x002fec0003800000 */
.L_x_136:
[----:B------:R-:W1:Y:S01]  /*6980*/  SYNCS.PHASECHK.TRANS64.TRYWAIT P0, [R6+URZ], R5 ;  /* 0x00000005060075a7 */ /* 0x000e62000800017f */
[----:B------:R-:W-:-:S05]  /*6990*/  VIADD R2, R9, 0x1 ;  /* 0x0000000109027836 */ /* 0x000fca0000000000 */
[----:B------:R-:W-:-:S04]  /*69a0*/  ISETP.NE.AND P1, PT, R2, 0x6, PT ;  /* 0x000000060200780c */ /* 0x000fc80003f25270 */
[----:B------:R-:W-:Y:S02]  /*69b0*/  SEL R3, RZ, 0x1, P1 ;  /* 0x00000001ff037807 */ /* 0x000fe40000800000 */
[----:B0-----:R-:W-:Y:S02]  /*69c0*/  SEL R7, R2, RZ, P1 ;  /* 0x000000ff02077207 */ /* 0x001fe40000800000 */
[----:B------:R-:W-:-:S03]  /*69d0*/  LOP3.LUT R10, R10, R3, RZ, 0x3c, !PT ;  /* 0x000000030a0a7212 */ /* 0x000fc600078e3cff */
[----:B------:R-:W-:Y:S01]  /*69e0*/  IMAD R9, R7, 0x8, R0 ;  /* 0x0000000807097824 */ /* 0x000fe200078e0200 */
[----:B------:R-:W-:Y:S01]  /*69f0*/  SHF.L.U32 R4, R10, 0x1f, RZ ;  /* 0x0000001f0a047819 */ /* 0x000fe200000006ff */
[----:B-1----:R-:W-:Y:S06]  /*6a00*/  @!P0 BRA `(.L_x_124) ;  /* 0x0000000400108947 */ /* 0x002fec0003800000 */
.L_x_137:
[----:B------:R-:W1:Y:S01]  /*6a10*/  SYNCS.PHASECHK.TRANS64.TRYWAIT P0, [R9+URZ], R4 ;  /* 0x00000004090075a7 */ /* 0x000e62000800017f */
[----:B------:R-:W-:-:S05]  /*6a20*/  VIADD R2, R7, 0x1 ;  /* 0x0000000107027836 */ /* 0x000fca0000000000 */
[----:B------:R-:W-:-:S04]  /*6a30*/  ISETP.NE.AND P1, PT, R2, 0x6, PT ;  /* 0x000000060200780c */ /* 0x000fc80003f25270 */
[----:B------:R-:W-:Y:S02]  /*6a40*/  SEL R3, RZ, 0x1, P1 ;  /* 0x00000001ff037807 */ /* 0x000fe40000800000 */
[----:B------:R-:W-:Y:S02]  /*6a50*/  SEL R7, R2, RZ, P1 ;  /* 0x000000ff02077207 */ /* 0x000fe40000800000 */
[----:B------:R-:W-:-:S03]  /*6a60*/  LOP3.LUT R11, R10, R3, RZ, 0x3c, !PT ;  /* 0x000000030a0b7212 */ /* 0x000fc600078e3cff */
[----:B0-----:R-:W-:Y:S01]  /*6a70*/  IMAD R6, R7, 0x8, R0 ;  /* 0x0000000807067824 */ /* 0x001fe200078e0200 */
[----:B------:R-:W-:Y:S01]  /*6a80*/  SHF.L.U32 R5, R11, 0x1f, RZ ;  /* 0x0000001f0b057819 */ /* 0x000fe200000006ff */
[----:B-1----:R-:W-:Y:S06]  /*6a90*/  @!P0 BRA `(.L_x_125) ;  /* 0x0000000400008947 */ /* 0x002fec0003800000 */
.L_x_138:
[----:B------:R-:W1:Y:S01]  /*6aa0*/  SYNCS.PHASECHK.TRANS64.TRYWAIT P0, [R6+URZ], R5 ;  /* 0x00000005060075a7 */ /* 0x000e62000800017f */
[----:B------:R-:W-:-:S05]  /*6ab0*/  VIADD R2, R7, 0x1 ;  /* 0x0000000107027836 */ /* 0x000fca0000000000 */
[----:B------:R-:W-:-:S04]  /*6ac0*/  ISETP.NE.AND P1, PT, R2, 0x6, PT ;  /* 0x000000060200780c */ /* 0x000fc80003f25270 */
[----:B0-----:R-:W-:Y:S02]  /*6ad0*/  SEL R4, RZ, 0x1, P1 ;  /* 0x00000001ff047807 */ /* 0x001fe40000800000 */
[----:B------:R-:W-:Y:S02]  /*6ae0*/  SEL R3, R2, RZ, P1 ;  /* 0x000000ff02037207 */ /* 0x000fe40000800000 */
[----:B------:R-:W-:Y:S01]  /*6af0*/  LOP3.LUT R4, R11, R4, RZ, 0x3c, !PT ;  /* 0x000000040b047212 */ /* 0x000fe200078e3cff */
[----:B-1----:R-:W-:Y:S06]  /*6b00*/  @!P0 BRA `(.L_x_126) ;  /* 0x0000000000f88947 */ /* 0x002fec0003800000 */
.L_x_139:
[----:B------:R-:W-:Y:S01]  /*6b10*/  IMAD R3, R3, 0x8, R0 ;  /* 0x0000000803037824 */ /* 0x000fe200078e0200 */
[----:B------:R-:W-:-:S07]  /*6b20*/  SHF.L.U32 R0, R4, 0x1f, RZ ;  /* 0x0000001f04007819 */ /* 0x000fce00000006ff */
.L_x_127:
[----:B-1----:R1:W2:Y:S02]  /*6b30*/  SYNCS.PHASECHK.TRANS64.TRYWAIT P0, [R3+URZ], R0 ;  /* 0x00000000030075a7 */ /* 0x0022a4000800017f */
[----:B--2---:R-:W-:Y:S05]  /*6b40*/  @!P0 NANOSLEEP.SYNCS 0x989680 ;  /* 0x009896800000895d */ /* 0x004fea0003900000 */
[----:B------:R-:W2:Y:S02]  /*6b50*/  @!P0 SYNCS.PHASECHK.TRANS64 P0, [R3+URZ], R0 ;  /* 0x00000000030085a7 */ /* 0x000ea4000800007f */
[----:B--2---:R-:W-:Y:S05]  /*6b60*/  @!P0 BRA `(.L_x_127) ;  /* 0xfffffffc00f08947 */ /* 0x004fea000383ffff */
.L_x_120:
[----:B------:R-:W-:Y:S05]  /*6b70*/  BSYNC B0 ;  /* 0x0000000000007941 */ /* 0x000fea0003800000 */
.L_x_119:
[----:B------:R-:W-:Y:S05]  /*6b80*/  EXIT ;  /* 0x000000000000794d */ /* 0x000fea0003800000 */
.L_x_17:
[----:B-1----:R-:W-:-:S04]  /*6b90*/  IMAD.U32 R7, RZ, RZ, UR6 ;  /* 0x00000006ff077e24 */ /* 0x002fc8000f8e00ff */
[----:B------:R1:W3:Y:S03]  /*6ba0*/  SYNCS.PHASECHK.TRANS64.TRYWAIT P0, [R7+URZ], R6 ;  /* 0x00000006070075a7 */ /* 0x0002e6000800017f */
[----:B---3--:R-:W-:Y:S05]  /*6bb0*/  @!P0 NANOSLEEP.SYNCS 0x989680 ;  /* 0x009896800000895d */ /* 0x008fea0003900000 */
[----:B------:R-:W3:Y:S02]  /*6bc0*/  @!P0 SYNCS.PHASECHK.TRANS64 P0, [R7+URZ], R6 ;  /* 0x00000006070085a7 */ /* 0x000ee4000800007f */
[----:B---3--:R-:W-:Y:S05]  /*6bd0*/  @!P0 BRA `(.L_x_17) ;  /* 0xfffffffc00ec8947 */ /* 0x008fea000383ffff */
[----:B------:R-:W-:Y:S05]  /*6be0*/  BRA `(.L_x_16) ;  /* 0xffffffa400f07947 */ /* 0x000fea000383ffff */
.L_x_23:
[----:B-1----:R-:W-:-:S04]  /*6bf0*/  IMAD.U32 R8, RZ, RZ, UR12 ;  /* 0x0000000cff087e24 */ /* 0x002fc8000f8e00ff */
[----:B------:R1:W3:Y:S03]  /*6c00*/  SYNCS.PHASECHK.TRANS64.TRYWAIT P0, [R8+URZ], R7 ;  /* 0x00000007080075a7 */ /* 0x0002e6000800017f */
[----:B---3--:R-:W-:Y:S05]  /*6c10*/  @!P0 NANOSLEEP.SYNCS 0x989680 ;  /* 0x009896800000895d */ /* 0x008fea0003900000 */
[----:B------:R-:W3:Y:S02]  /*6c20*/  @!P0 SYNCS.PHASECHK.TRANS64 P0, [R8+URZ], R7 ;  /* 0x00000007080085a7 */ /* 0x000ee4000800007f */
[----:B---3--:R-:W-:Y:S05]  /*6c30*/  @!P0 BRA `(.L_x_23) ;  /* 0xfffffffc00ec8947 */ /* 0x008fea000383ffff */
[----:B------:R-:W-:Y:S05]  /*6c40*/  BRA `(.L_x_22) ;  /* 0xffffffac00a47947 */ /* 0x000fea000383ffff */
.L_x_106:
[----:B------:R-:W-:Y:S01]  /*6c50*/  BSSY B1, `(.L_x_128) ;  /* 0x0000006000017945 */ /* 0x000fe20003800000 */
[----:B------:R-:W-:-:S07]  /*6c60*/  IMAD.MOV.U32 R2, RZ, RZ, -0x1 ;  /* 0xffffffffff027424 */ /* 0x000fce00078e00ff */
[----:B------:R-:W-:Y:S05]  /*6c70*/  WARPSYNC.COLLECTIVE R2, `(.L_x_129) ;  /* 0x00000000020c7348 */ /* 0x000fea0003c00000 */
[----:B------:R-:W-:Y:S02]  /*6c80*/  ELECT P1, UR62, PT ;  /* 0x00000000003e782f */ /* 0x000fe40003820000 */
[----:B------:R-:W-:Y:S01]  /*6c90*/  MOV R2, UR62 ;  /* 0x0000003e00027c02 */ /* 0x000fe20008000f00 */
[----:B------:R-:W-:Y:S10]  /*6ca0*/  ENDCOLLECTIVE ;  /* 0x000000000000791b */ /* 0x000ff40003800000 */
.L_x_129:
[----:B------:R-:W-:Y:S05]  /*6cb0*/  BSYNC B1 ;  /* 0x0000000000017941 */ /* 0x000fea0003800000 */
.L_x_128:
[----:B------:R-:W-:Y:S05]  /*6cc0*/  BRA `(.L_x_130) ;  /* 0xffffffec00f47947 */ /* 0x000fea000383ffff */
.L_x_109:
[----:B-1----:R1:W2:Y:S02]  /*6cd0*/  SYNCS.PHASECHK.TRANS64.TRYWAIT P1, [R18+URZ+0x30], R7 ;  /* 0x00003007120075a7 */ /* 0x0022a4000802017f */
[----:B--2---:R-:W-:Y:S05]  /*6ce0*/  @!P1 NANOSLEEP.SYNCS 0x989680 ;  /* 0x009896800000995d */ /* 0x004fea0003900000 */
[----:B------:R-:W2:Y:S02]  /*6cf0*/  @!P1 SYNCS.PHASECHK.TRANS64 P1, [R18+URZ+0x30], R7 ;  /* 0x00003007120095a7 */ /* 0x000ea4000802007f */
[----:B--2---:R-:W-:Y:S05]  /*6d00*/  @!P1 BRA `(.L_x_109) ;  /* 0xfffffffc00f09947 */ /* 0x004fea000383ffff */
[----:B------:R-:W-:Y:S05]  /*6d10*/  BRA `(.L_x_131) ;  /* 0xfffffff000287947 */ /* 0x000fea000383ffff */
.L_x_118:
[----:B------:R-:W-:Y:S01]  /*6d20*/  BSSY B0, `(.L_x_132) ;  /* 0x0000006000007945 */ /* 0x000fe20003800000 */
[----:B------:R-:W-:-:S07]  /*6d30*/  IMAD.MOV.U32 R2, RZ, RZ, -0x1 ;  /* 0xffffffffff027424 */ /* 0x000fce00078e00ff */
[----:B------:R-:W-:Y:S05]  /*6d40*/  WARPSYNC.COLLECTIVE R2, `(.L_x_133) ;  /* 0x00000000020c7348 */ /* 0x000fea0003c00000 */
[----:B------:R-:W-:Y:S02]  /*6d50*/  ELECT P1, UR62, PT ;  /* 0x00000000003e782f */ /* 0x000fe40003820000 */
[----:B------:R-:W-:Y:S01]  /*6d60*/  MOV R2, UR62 ;  /* 0x0000003e00027c02 */ /* 0x000fe20008000f00 */
[----:B------:R-:W-:Y:S10]  /*6d70*/  ENDCOLLECTIVE ;  /* 0x000000000000791b */ /* 0x000ff40003800000 */
.L_x_133:
[----:B------:R-:W-:Y:S05]  /*6d80*/  BSYNC B0 ;  /* 0x0000000000007941 */ /* 0x000fea0003800000 */
.L_x_132:
[----:B------:R-:W-:Y:S01]  /*6d90*/  PLOP3.LUT P0, PT, P1, PT, PT, 0x80, 0x0 ;  /* 0x000000000000781c */ /* 0x000fe20000f0f070 */
[----:B------:R-:W-:-:S12]  /*6da0*/  BRA `(.L_x_134) ;  /* 0xfffffff8007c7947 */ /* 0x000fd8000383ffff */
.L_x_122:
[----:B0-----:R0:W1:Y:S02]  /*6db0*/  SYNCS.PHASECHK.TRANS64.TRYWAIT P0, [R5+URZ], R2 ;  /* 0x00000002050075a7 */ /* 0x001064000800017f */
[----:B-1----:R-:W-:Y:S05]  /*6dc0*/  @!P0 NANOSLEEP.SYNCS 0x989680 ;  /* 0x009896800000895d */ /* 0x002fea0003900000 */
[----:B------:R-:W1:Y:S02]  /*6dd0*/  @!P0 SYNCS.PHASECHK.TRANS64 P0, [R5+URZ], R2 ;  /* 0x00000002050085a7 */ /* 0x000e64000800007f */
[----:B-1----:R-:W-:Y:S05]  /*6de0*/  @!P0 BRA `(.L_x_122) ;  /* 0xfffffffc00f08947 */ /* 0x002fea000383ffff */
[----:B------:R-:W-:Y:S05]  /*6df0*/  BRA `(.L_x_135) ;  /* 0xfffffff800bc7947 */ /* 0x000fea000383ffff */
.L_x_123:
[----:B0-----:R0:W1:Y:S02]  /*6e00*/  SYNCS.PHASECHK.TRANS64.TRYWAIT P0, [R7+URZ], R4 ;  /* 0x00000004070075a7 */ /* 0x001064000800017f */
[----:B-1----:R-:W-:Y:S05]  /*6e10*/  @!P0 NANOSLEEP.SYNCS 0x989680 ;  /* 0x009896800000895d */ /* 0x002fea0003900000 */
[----:B------:R-:W1:Y:S02]  /*6e20*/  @!P0 SYNCS.PHASECHK.TRANS64 P0, [R7+URZ], R4 ;  /* 0x00000004070085a7 */ /* 0x000e64000800007f */
[----:B-1----:R-:W-:Y:S05]  /*6e30*/  @!P0 BRA `(.L_x_123) ;  /* 0xfffffffc00f08947 */ /* 0x002fea000383ffff */
[----:B------:R-:W-:Y:S05]  /*6e40*/  BRA `(.L_x_136) ;  /* 0xfffffff800cc7947 */ /* 0x000fea000383ffff */
.L_x_124:
[----:B0-----:R0:W1:Y:S02]  /*6e50*/  SYNCS.PHASECHK.TRANS64.TRYWAIT P0, [R6+URZ], R5 ;  /* 0x00000005060075a7 */ /* 0x001064000800017f */
[----:B-1----:R-:W-:Y:S05]  /*6e60*/  @!P0 NANOSLEEP.SYNCS 0x989680 ;  /* 0x009896800000895d */ /* 0x002fea0003900000 */
[----:B------:R-:W1:Y:S02]  /*6e70*/  @!P0 SYNCS.PHASECHK.TRANS64 P0, [R6+URZ], R5 ;  /* 0x00000005060085a7 */ /* 0x000e64000800007f */
[----:B-1----:R-:W-:Y:S05]  /*6e80*/  @!P0 BRA `(.L_x_124) ;  /* 0xfffffffc00f08947 */ /* 0x002fea000383ffff */
[----:B------:R-:W-:Y:S05]  /*6e90*/  BRA `(.L_x_137) ;  /* 0xfffffff800dc7947 */ /* 0x000fea000383ffff */
.L_x_125:
[----:B0-----:R0:W1:Y:S02]  /*6ea0*/  SYNCS.PHASECHK.TRANS64.TRYWAIT P0, [R9+URZ], R4 ;  /* 0x00000004090075a7 */ /* 0x001064000800017f */
[----:B-1----:R-:W-:Y:S05]  /*6eb0*/  @!P0 NANOSLEEP.SYNCS 0x989680 ;  /* 0x009896800000895d */ /* 0x002fea0003900000 */
[----:B------:R-:W1:Y:S02]  /*6ec0*/  @!P0 SYNCS.PHASECHK.TRANS64 P0, [R9+URZ], R4 ;  /* 0x00000004090085a7 */ /* 0x000e64000800007f */
[----:B-1----:R-:W-:Y:S05]  /*6ed0*/  @!P0 BRA `(.L_x_125) ;  /* 0xfffffffc00f08947 */ /* 0x002fea000383ffff */
[----:B------:R-:W-:Y:S05]  /*6ee0*/  BRA `(.L_x_138) ;  /* 0xfffffff800ec7947 */ /* 0x000fea000383ffff */
.L_x_126:
[----:B0-----:R0:W1:Y:S02]  /*6ef0*/  SYNCS.PHASECHK.TRANS64.TRYWAIT P0, [R6+URZ], R5 ;  /* 0x00000005060075a7 */ /* 0x001064000800017f */
[----:B-1----:R-:W-:Y:S05]  /*6f00*/  @!P0 NANOSLEEP.SYNCS 0x989680 ;  /* 0x009896800000895d */ /* 0x002fea0003900000 */
[----:B------:R-:W1:Y:S02]  /*6f10*/  @!P0 SYNCS.PHASECHK.TRANS64 P0, [R6+URZ], R5 ;  /* 0x00000005060085a7 */ /* 0x000e64000800007f */
[----:B-1----:R-:W-:Y:S05]  /*6f20*/  @!P0 BRA `(.L_x_126) ;  /* 0xfffffffc00f08947 */ /* 0x002fea000383ffff */
[----:B------:R-:W-:Y:S05]  /*6f30*/  BRA `(.L_x_139) ;  /* 0xfffffff800f47947 */ /* 0x000fea000383ffff */
.L_x_140:
[----:B------:R-:W-:-:S00]  /*6f40*/  BRA `(.L_x_140) ;  /* 0xfffffffc00fc7947 */ /* 0x000fc0000383ffff */
[----:B------:R-:W-:-:S00]  /*6f50*/  NOP ;  /* 0x0000000000007918 */ /* 0x000fc00000000000 */
        /* <DEDUP_REMOVED lines=10> */
.L_x_141:


//--------------------- .nv.shared._ZN7cutlass13device_kernelINS_4gemm6kernel13GemmUniversalIN4cute5tupleIJiiiiEEENS1_10collective13CollectiveMmaINS1_37MainloopSm90TmaGmmaWarpSpecializedFP8ILi6ENS5_IJNS4_1CILi1EEESB_SB_EEENS1_35KernelTmaWarpSpecializedCooperativeEEENS5_IJNSA_ILi128EEENSA_ILi64EEESF_EEENS_12float_e4m3_tENS5_IJlSB_lEEESI_SJ_NS4_8TiledMMAINS4_8MMA_AtomIJNS4_4SM904GMMA30MMA_64x64x32_F32E4M3E4M3_SS_TNILNSN_7ScaleInE1ELSP_1EEEEEENS4_6LayoutINS5_IJNSA_ILi2EEESB_SB_EEENS5_IJSB_NSA_ILi0EEESV_EEEEENS5_IJNS4_10UnderscoreESY_SY_EEEEENS4_13SM90_TMA_LOADENS4_14ComposedLayoutINS4_7SwizzleILi3ELi4ELi3EEENS4_18smem_ptr_flag_bitsILi8EEENSS_INS5_IJNSA_ILi8EEESF_EEENS5_IJSF_SB_EEEEEEEvNS4_8identityES11_S1B_vS1C_EENS_8epilogue10collective6detail29Sm90TmaWarpSpecializedAdapterINS1F_15DefaultEpilogueISI_SJ_SJ_NS1E_6thread17LinearCombinationISI_Li1EffLNS1J_9ScaleType4KindE0ELNS_15FloatRoundStyleE2ESI_EENS1_15EpilogueDefaultEEEEEvvEEEEvNT_6ParamsE --------------------------
	.section	.nv.shared._ZN7cutlass13device_kernelINS_4gemm6kernel13GemmUniversalIN4cute5tupleIJiiiiEEENS1_10collective13CollectiveMmaINS1_37MainloopSm90TmaGmmaWarpSpecializedFP8ILi6ENS5_IJNS4_1CILi1EEESB_SB_EEENS1_35KernelTmaWarpSpecializedCooperativeEEENS5_IJNSA_ILi128EEENSA_ILi64EEESF_EEENS_12float_e4m3_tENS5_IJlSB_lEEESI_SJ_NS4_8TiledMMAINS4_8MMA_AtomIJNS4_4SM904GMMA30MMA_64x64x32_F32E4M3E4M3_SS_TNILNSN_7ScaleInE1ELSP_1EEEEEENS4_6LayoutINS5_IJNSA_ILi2EEESB_SB_EEENS5_IJSB_NSA_ILi0EEESV_EEEEENS5_IJNS4_10UnderscoreESY_SY_EEEEENS4_13SM90_TMA_LOADENS4_14ComposedLayoutINS4_7SwizzleILi3ELi4ELi3EEENS4_18smem_ptr_flag_bitsILi8EEENSS_INS5_IJNSA_ILi8EEESF_EEENS5_IJSF_SB_EEEEEEEvNS4_8identityES11_S1B_vS1C_EENS_8epilogue10collective6detail29Sm90TmaWarpSpecializedAdapterINS1F_15DefaultEpilogueISI_SJ_SJ_NS1E_6thread17LinearCombinationISI_Li1EffLNS1J_9ScaleType4KindE0ELNS_15FloatRoundStyleE2ESI_EENS1_15EpilogueDefaultEEEEEvvEEEEvNT_6ParamsE,"aw",@nobits
	.sectionflags	@""
	.align	16
	.zero		1024


//--------------------- .nv.shared.reserved.0     --------------------------
	.section	.nv.shared.reserved.0,"aw",@nobits
	.weak		__nv_reservedSMEM_offset_0_alias
	.size		__nv_reservedSMEM_offset_0_alias, 0, 0
	.other		__nv_reservedSMEM_offset_0_alias,@"STO_CUDA_RESERVED_SHARED STV_DEFAULT"
__nv_reservedSMEM_offset_0_alias:
	.zero		0


//--------------------- .nv.global                --------------------------
	.section	.nv.global,"aw",@nobits
.nv.global:
	.type		_ZN40_INTERNAL_74fa56a4_4_k_cu_708e6ebd_227114cute1_E,@object
	.size		_ZN40_INTERNAL_74fa56a4_4_k_cu_708e6ebd_227114cute1_E,(_ZN40_INTERNAL_74fa56a4_4_k_cu_708e6ebd_227114cuda3std3__45__cpo6cbeginE - _ZN40_INTERNAL_74fa56a4_4_k_cu_708e6ebd_227114cute1_E)
_ZN40_INTERNAL_74fa56a4_4_k_cu_708e6ebd_227114cute1_E:
	.zero		1
	.type		_ZN40_INTERNAL_74fa56a4_4_k_cu_708e6ebd_227114cuda3std3__45__cpo6cbeginE,@object
	.size		_ZN40_INTERNAL_74fa56a4_4_k_cu_708e6ebd_227114cuda3std3__45__cpo6cbeginE,(_ZN40_INTERNAL_74fa56a4_4_k_cu_708e6ebd_227114cuda3std3__48in_placeE - _ZN40_INTERNAL_74fa56a4_4_k_cu_708e6ebd_227114cuda3std3__45__cpo6cbeginE)
_ZN40_INTERNAL_74fa56a4_4_k_cu_708e6ebd_227114cuda3std3__45__cpo6cbeginE:
	.zero		1
	.type		_ZN40_INTERNAL_74fa56a4_4_k_cu_708e6ebd_227114cuda3std3__48in_placeE,@object
	.size		_ZN40_INTERNAL_74fa56a4_4_k_cu_708e6ebd_227114cuda3std3__48in_placeE,(_ZN40_INTERNAL_74fa56a4_4_k_cu_708e6ebd_227114cuda3std6ranges3__45__cpo9iter_moveE - _ZN40_INTERNAL_74fa56a4_4_k_cu_708e6ebd_227114cuda3std3__48in_placeE)
_ZN40_INTERNAL_74fa56a4_4_k_cu_708e6ebd_227114cuda3std3__48in_placeE:
	.zero		1
	.type		_ZN40_INTERNAL_74fa56a4_4_k_cu_708e6ebd_227114cuda3std6ranges3__45__cpo9iter_moveE,@object
	.size		_ZN40_INTERNAL_74fa56a4_4_k_cu_708e6ebd_227114cuda3std6ranges3__45__cpo9iter_moveE,(_ZN40_INTERNAL_74fa56a4_4_k_cu_708e6ebd_227114cuda3std3__45__cpo5beginE - _ZN40_INTERNAL_74fa56a4_4_k_cu_708e6ebd_227114cuda3std6ranges3__45__cpo9iter_moveE)
_ZN40_INTERNAL_74fa56a4_4_k_cu_708e6ebd_227114cuda3std6ranges3__45__cpo9iter_moveE:
	.zero		1
	.type		_ZN40_INTERNAL_74fa56a4_4_k_cu_708e6ebd_227114cuda3std3__45__cpo5beginE,@object
	.size		_ZN40_INTERNAL_74fa56a4_4_k_cu_708e6ebd_227114cuda3std3__45__cpo5beginE,(_ZN40_INTERNAL_74fa56a4_4_k_cu_708e6ebd_227114cuda3std3__442_GLOBAL__N__74fa56a4_4_k_cu_708e6ebd_227116ignoreE - _ZN40_INTERNAL_74fa56a4_4_k_cu_708e6ebd_227114cuda3std3__45__cpo5beginE)
_ZN40_INTERNAL_74fa56a4_4_k_cu_708e6ebd_227114cuda3std3__45__cpo5beginE:
	.zero		1
	.type		_ZN40_INTERNAL_74fa56a4_4_k_cu_708e6ebd_227114cuda3std3__442_GLOBAL__N__74fa56a4_4_k_cu_708e6ebd_227116ignoreE,@object
	.size		_ZN40_INTERNAL_74fa56a4_4_k_cu_708e6ebd_227114cuda3std3__442_GLOBAL__N__74fa56a4_4_k_cu_708e6ebd_227116ignoreE,(_ZN40_INTERNAL_74fa56a4_4_k_cu_708e6ebd_227114cute7productE - _ZN40_INTERNAL_74fa56a4_4_k_cu_708e6ebd_227114cuda3std3__442_GLOBAL__N__74fa56a4_4_k_cu_708e6ebd_227116ignoreE)
_ZN40_INTERNAL_74fa56a4_4_k_cu_708e6ebd_227114cuda3std3__442_GLOBAL__N__74fa56a4_4_k_cu_708e6ebd_227116ignoreE:
	.zero		1
	.type		_ZN40_INTERNAL_74fa56a4_4_k_cu_708e6ebd_227114cute7productE,@object
	.size		_ZN40_INTERNAL_74fa56a4_4_k_cu_708e6ebd_227114cute7productE,(_ZN40_INTERNAL_74fa56a4_4_k_cu_708e6ebd_227114cuda3std3__45__cpo3endE - _ZN40_INTERNAL_74fa56a4_4_k_cu_708e6ebd_227114cute7productE)
_ZN40_INTERNAL_74fa56a4_4_k_cu_708e6ebd_227114cute7productE:
	.zero		1
	.type		_ZN40_INTERNAL_74fa56a4_4_k_cu_708e6ebd_227114cuda3std3__45__cpo3endE,@object
	.size		_ZN40_INTERNAL_74fa56a4_4_k_cu_708e6ebd_227114cuda3std3__45__cpo3endE,(_ZN40_INTERNAL_74fa56a4_4_k_cu_708e6ebd_227114cuda3std3__419piecewise_constructE - _ZN40_INTERNAL_74fa56a4_4_k_cu_708e6ebd_227114cuda3std3__45__cpo3endE)
_ZN40_INTERNAL_74fa56a4_4_k_cu_708e6ebd_227114cuda3std3__45__cpo3endE:
	.zero		1
	.type		_ZN40_INTERNAL_74fa56a4_4_k_cu_708e6ebd_227114cuda3std3__419piecewise_constructE,@object
	.size		_ZN40_INTERNAL_74fa56a4_4_k_cu_708e6ebd_227114cuda3std3__419piecewise_constructE,(_ZN40_INTERNAL_74fa56a4_4_k_cu_708e6ebd_227114cuda3std3__45__cpo4cendE - _ZN40_INTERNAL_74fa56a4_4_k_cu_708e6ebd_227114cuda3std3__419piecewise_constructE)
_ZN40_INTERNAL_74fa56a4_4_k_cu_708e6ebd_227114cuda3std3__419piecewise_constructE:
	.zero		1
	.type		_ZN40_INTERNAL_74fa56a4_4_k_cu_708e6ebd_227114cuda3std3__45__cpo4cendE,@object
	.size		_ZN40_INTERNAL_74fa56a4_4_k_cu_708e6ebd_227114cuda3std3__45__cpo4cendE,(_ZN40_INTERNAL_74fa56a4_4_k_cu_708e6ebd_227114cuda3std6ranges3__45__cpo4swapE - _ZN40_INTERNAL_74fa56a4_4_k_cu_708e6ebd_227114cuda3std3__45__cpo4cendE)
_ZN40_INTERNAL_74fa56a4_4_k_cu_708e6ebd_227114cuda3std3__45__cpo4cendE:
	.zero		1
	.type		_ZN40_INTERNAL_74fa56a4_4_k_cu_708e6ebd_227114cuda3std6ranges3__45__cpo4swapE,@object
	.size		_ZN40_INTERNAL_74fa56a4_4_k_cu_708e6ebd_227114cuda3std6ranges3__45__cpo4swapE,(.L_7 - _ZN40_INTERNAL_74fa56a4_4_k_cu_708e6ebd_227114cuda3std6ranges3__45__cpo4swapE)
_ZN40_INTERNAL_74fa56a4_4_k_cu_708e6ebd_227114cuda3std6ranges3__45__cpo4swapE:
	.zero		1
.L_7:


//--------------------- .nv.constant0._ZN7cutlass13device_kernelINS_4gemm6kernel13GemmUniversalIN4cute5tupleIJiiiiEEENS1_10collective13CollectiveMmaINS1_37MainloopSm90TmaGmmaWarpSpecializedFP8ILi6ENS5_IJNS4_1CILi1EEESB_SB_EEENS1_35KernelTmaWarpSpecializedCooperativeEEENS5_IJNSA_ILi128EEENSA_ILi64EEESF_EEENS_12float_e4m3_tENS5_IJlSB_lEEESI_SJ_NS4_8TiledMMAINS4_8MMA_AtomIJNS4_4SM904GMMA30MMA_64x64x32_F32E4M3E4M3_SS_TNILNSN_7ScaleInE1ELSP_1EEEEEENS4_6LayoutINS5_IJNSA_ILi2EEESB_SB_EEENS5_IJSB_NSA_ILi0EEESV_EEEEENS5_IJNS4_10UnderscoreESY_SY_EEEEENS4_13SM90_TMA_LOADENS4_14ComposedLayoutINS4_7SwizzleILi3ELi4ELi3EEENS4_18smem_ptr_flag_bitsILi8EEENSS_INS5_IJNSA_ILi8EEESF_EEENS5_IJSF_SB_EEEEEEEvNS4_8identityES11_S1B_vS1C_EENS_8epilogue10collective6detail29Sm90TmaWarpSpecializedAdapterINS1F_15DefaultEpilogueISI_SJ_SJ_NS1E_6thread17LinearCombinationISI_Li1EffLNS1J_9ScaleType4KindE0ELNS_15FloatRoundStyleE2ESI_EENS1_15EpilogueDefaultEEEEEvvEEEEvNT_6ParamsE --------------------------
	.section	.nv.constant0._ZN7cutlass13device_kernelINS_4gemm6kernel13GemmUniversalIN4cute5tupleIJiiiiEEENS1_10collective13CollectiveMmaINS1_37MainloopSm90TmaGmmaWarpSpecializedFP8ILi6ENS5_IJNS4_1CILi1EEESB_SB_EEENS1_35KernelTmaWarpSpecializedCooperativeEEENS5_IJNSA_ILi128EEENSA_ILi64EEESF_EEENS_12float_e4m3_tENS5_IJlSB_lEEESI_SJ_NS4_8TiledMMAINS4_8MMA_AtomIJNS4_4SM904GMMA30MMA_64x64x32_F32E4M3E4M3_SS_TNILNSN_7ScaleInE1ELSP_1EEEEEENS4_6LayoutINS5_IJNSA_ILi2EEESB_SB_EEENS5_IJSB_NSA_ILi0EEESV_EEEEENS5_IJNS4_10UnderscoreESY_SY_EEEEENS4_13SM90_TMA_LOADENS4_14ComposedLayoutINS4_7SwizzleILi3ELi4ELi3EEENS4_18smem_ptr_flag_bitsILi8EEENSS_INS5_IJNSA_ILi8EEESF_EEENS5_IJSF_SB_EEEEEEEvNS4_8identityES11_S1B_vS1C_EENS_8epilogue10collective6detail29Sm90TmaWarpSpecializedAdapterINS1F_15DefaultEpilogueISI_SJ_SJ_NS1E_6thread17LinearCombinationISI_Li1EffLNS1J_9ScaleType4KindE0ELNS_15FloatRoundStyleE2ESI_EENS1_15EpilogueDefaultEEEEEvvEEEEvNT_6ParamsE,"a",@progbits
	.sectionflags	@""
	.align	4
.nv.constant0._ZN7cutlass13device_kernelINS_4gemm6kernel13GemmUniversalIN4cute5tupleIJiiiiEEENS1_10collective13CollectiveMmaINS1_37MainloopSm90TmaGmmaWarpSpecializedFP8ILi6ENS5_IJNS4_1CILi1EEESB_SB_EEENS1_35KernelTmaWarpSpecializedCooperativeEEENS5_IJNSA_ILi128EEENSA_ILi64EEESF_EEENS_12float_e4m3_tENS5_IJlSB_lEEESI_SJ_NS4_8TiledMMAINS4_8MMA_AtomIJNS4_4SM904GMMA30MMA_64x64x32_F32E4M3E4M3_SS_TNILNSN_7ScaleInE1ELSP_1EEEEEENS4_6LayoutINS5_IJNSA_ILi2EEESB_SB_EEENS5_IJSB_NSA_ILi0EEESV_EEEEENS5_IJNS4_10UnderscoreESY_SY_EEEEENS4_13SM90_TMA_LOADENS4_14ComposedLayoutINS4_7SwizzleILi3ELi4ELi3EEENS4_18smem_ptr_flag_bitsILi8EEENSS_INS5_IJNSA_ILi8EEESF_EEENS5_IJSF_SB_EEEEEEEvNS4_8identityES11_S1B_vS1C_EENS_8epilogue10collective6detail29Sm90TmaWarpSpecializedAdapterINS1F_15DefaultEpilogueISI_SJ_SJ_NS1E_6thread17LinearCombinationISI_Li1EffLNS1J_9ScaleType4KindE0ELNS_15FloatRoundStyleE2ESI_EENS1_15EpilogueDefaultEEEEEvvEEEEvNT_6ParamsE:
	.zero		1664


//--------------------- SYMBOLS --------------------------

	.type		.nv.reservedSmem.offset0,@object
	.size		.nv.reservedSmem.offset0,0x4
